// auto-generated by cutlass_sweep.gemm — config: {"arch": "sm_90", "cluster_m": 1, "cluster_n": 1, "dtype": "int8", "dtype_b": "int8", "layout": "nt", "stages": 0, "tile_k": 64, "tile_m": 192, "tile_n": 64}
#include "cutlass/cutlass.h"
#include "cutlass/gemm/collective/collective_builder.hpp"
#include "cutlass/gemm/device/gemm_universal_adapter.h"
#include "cutlass/gemm/kernel/gemm_universal.hpp"
#include "cutlass/epilogue/collective/collective_builder.hpp"

using ElemA = int8_t;
using ElemB = int8_t;
using ElemCD = int8_t;
using Acc  = int32_t;
using TileShape    = cute::Shape<cute::_192, cute::_64, cute::_64>;
using ClusterShape = cute::Shape<cute::_1, cute::_1, cute::_1>;

using CollectiveEpilogue = typename cutlass::epilogue::collective::CollectiveBuilder<
    cutlass::arch::Sm90, cutlass::arch::OpClassTensorOp,
    TileShape, ClusterShape,
    cutlass::epilogue::collective::EpilogueTileAuto,
    Acc, Acc,
    ElemCD, cutlass::layout::RowMajor, 128 / cutlass::sizeof_bits<ElemCD>::value,
    ElemCD, cutlass::layout::RowMajor, 128 / cutlass::sizeof_bits<ElemCD>::value,
    cutlass::epilogue::collective::EpilogueScheduleAuto
  >::CollectiveOp;

using CollectiveMainloop = typename cutlass::gemm::collective::CollectiveBuilder<
    cutlass::arch::Sm90, cutlass::arch::OpClassTensorOp,
    ElemA, cutlass::layout::RowMajor, 128 / cutlass::sizeof_bits<ElemA>::value,
    ElemB, cutlass::layout::ColumnMajor, 128 / cutlass::sizeof_bits<ElemB>::value,
    Acc,
    TileShape, ClusterShape,
    cutlass::gemm::collective::StageCountAutoCarveout<static_cast<int>(sizeof(typename CollectiveEpilogue::SharedStorage))>,
    cutlass::gemm::collective::KernelScheduleAuto
  >::CollectiveOp;

using GemmKernel = cutlass::gemm::kernel::GemmUniversal<
    cute::Shape<int,int,int,int>,
    CollectiveMainloop,
    CollectiveEpilogue
>;
using Gemm = cutlass::gemm::device::GemmUniversalAdapter<GemmKernel>;

// Force the device kernel symbol into the cubin without needing a host main.
auto* _anchor = &cutlass::device_kernel<GemmKernel>;


// ===== COMPILED SASS (sm_90a) =====

	.target	sm_90a

	.elftype	@"ET_EXEC"


//--------------------- .note.nv.tkinfo           --------------------------
	.section	.note.nv.tkinfo,"",@"SHT_NOTE"
	.sectionflags	@"SHF_NOTE_NV_TKINFO"
	.tkinfo
        /*0018*/ 	.word	0x00000002
        /*0030*/ 	.string	""
        /*0030*/ 	.string	"ptxas"
        /*0030*/ 	.string	"Cuda compilation tools, release 13.0, V13.0.88"
        /*0030*/ 	.string	"Build cuda_13.0.r13.0/compiler.36424714_0"
        /*0030*/ 	.string	"-arch sm_90a -m 64 "



//--------------------- .note.nv.cuinfo           --------------------------
	.section	.note.nv.cuinfo,"",@"SHT_NOTE"
	.sectionflags	@"SHF_NOTE_NV_CUINFO"
        /*0018*/ 	.short	0x0002
        /*001a*/ 	.short	0x005a
        /*001c*/ 	.short	0x0082
	.zero		2


//--------------------- .nv.info                  --------------------------
	.section	.nv.info,"",@"SHT_CUDA_INFO"
	.align	4


	//----- nvinfo : EIATTR_REGCOUNT
	.align		4
        /*0000*/ 	.byte	0x04, 0x2f
        /*0002*/ 	.short	(.L_15 - .L_14)
	.align		4
.L_14:
        /*0004*/ 	.word	index@(_ZN7cutlass13device_kernelINS_4gemm6kernel13GemmUniversalIN4cute5tupleIJiiiiEEENS1_10collective13CollectiveMmaINS1_34MainloopSm90TmaGmmaWarpSpecializedILi14ENS5_IJNS4_1CILi1EEESB_SB_EEENS1_35KernelTmaWarpSpecializedCooperativeEEENS5_IJNSA_ILi192EEENSA_ILi64EEESG_EEEaNS5_IJlSB_lEEEaSI_NS4_8TiledMMAINS4_8MMA_AtomIJNS4_4SM904GMMA26MMA_64x64x32_S32S8S8_SS_TNEEEENS4_6LayoutINS5_IJNSA_ILi2EEESB_SB_EEENS5_IJSB_NSA_ILi0EEESS_EEEEENS5_IJNS4_10UnderscoreESV_SV_EEEEENS4_13SM90_TMA_LOADENS4_14ComposedLayoutINS4_7SwizzleILi2ELi4ELi3EEENS4_18smem_ptr_flag_bitsILi8EEENSP_INS5_IJNSA_ILi8EEESG_EEENS5_IJSG_SB_EEEEEEEvNS4_8identityESY_S18_vS19_EENS_8epilogue10collective6detail29Sm90TmaWarpSpecializedAdapterINS1C_15DefaultEpilogueIaSI_SI_NS1B_6thread17LinearCombinationIaLi1EiiLNS1G_9ScaleType4KindE0ELNS_15FloatRoundStyleE2EaEENS1_15EpilogueDefaultEEEEEvvEEEEvNT_6ParamsE)
        /*0008*/ 	.word	0x000000a8


	//----- nvinfo : EIATTR_FRAME_SIZE
	.align		4
.L_15:
        /*000c*/ 	.byte	0x04, 0x11
        /*000e*/ 	.short	(.L_17 - .L_16)
	.align		4
.L_16:
        /*0010*/ 	.word	index@(_ZN7cutlass13device_kernelINS_4gemm6kernel13GemmUniversalIN4cute5tupleIJiiiiEEENS1_10collective13CollectiveMmaINS1_34MainloopSm90TmaGmmaWarpSpecializedILi14ENS5_IJNS4_1CILi1EEESB_SB_EEENS1_35KernelTmaWarpSpecializedCooperativeEEENS5_IJNSA_ILi192EEENSA_ILi64EEESG_EEEaNS5_IJlSB_lEEEaSI_NS4_8TiledMMAINS4_8MMA_AtomIJNS4_4SM904GMMA26MMA_64x64x32_S32S8S8_SS_TNEEEENS4_6LayoutINS5_IJNSA_ILi2EEESB_SB_EEENS5_IJSB_NSA_ILi0EEESS_EEEEENS5_IJNS4_10UnderscoreESV_SV_EEEEENS4_13SM90_TMA_LOADENS4_14ComposedLayoutINS4_7SwizzleILi2ELi4ELi3EEENS4_18smem_ptr_flag_bitsILi8EEENSP_INS5_IJNSA_ILi8EEESG_EEENS5_IJSG_SB_EEEEEEEvNS4_8identityESY_S18_vS19_EENS_8epilogue10collective6detail29Sm90TmaWarpSpecializedAdapterINS1C_15DefaultEpilogueIaSI_SI_NS1B_6thread17LinearCombinationIaLi1EiiLNS1G_9ScaleType4KindE0ELNS_15FloatRoundStyleE2EaEENS1_15EpilogueDefaultEEEEEvvEEEEvNT_6ParamsE)
        /*0014*/ 	.word	0x00000000


	//----- nvinfo : EIATTR_MIN_STACK_SIZE
	.align		4
.L_17:
        /*0018*/ 	.byte	0x04, 0x12
        /*001a*/ 	.short	(.L_19 - .L_18)
	.align		4
.L_18:
        /*001c*/ 	.word	index@(_ZN7cutlass13device_kernelINS_4gemm6kernel13GemmUniversalIN4cute5tupleIJiiiiEEENS1_10collective13CollectiveMmaINS1_34MainloopSm90TmaGmmaWarpSpecializedILi14ENS5_IJNS4_1CILi1EEESB_SB_EEENS1_35KernelTmaWarpSpecializedCooperativeEEENS5_IJNSA_ILi192EEENSA_ILi64EEESG_EEEaNS5_IJlSB_lEEEaSI_NS4_8TiledMMAINS4_8MMA_AtomIJNS4_4SM904GMMA26MMA_64x64x32_S32S8S8_SS_TNEEEENS4_6LayoutINS5_IJNSA_ILi2EEESB_SB_EEENS5_IJSB_NSA_ILi0EEESS_EEEEENS5_IJNS4_10UnderscoreESV_SV_EEEEENS4_13SM90_TMA_LOADENS4_14ComposedLayoutINS4_7SwizzleILi2ELi4ELi3EEENS4_18smem_ptr_flag_bitsILi8EEENSP_INS5_IJNSA_ILi8EEESG_EEENS5_IJSG_SB_EEEEEEEvNS4_8identityESY_S18_vS19_EENS_8epilogue10collective6detail29Sm90TmaWarpSpecializedAdapterINS1C_15DefaultEpilogueIaSI_SI_NS1B_6thread17LinearCombinationIaLi1EiiLNS1G_9ScaleType4KindE0ELNS_15FloatRoundStyleE2EaEENS1_15EpilogueDefaultEEEEEvvEEEEvNT_6ParamsE)
        /*0020*/ 	.word	0x00000000
.L_19:


//--------------------- .nv.compat                --------------------------
	.section	.nv.compat,"",@"SHT_CUDA_COMPAT_INFO"
	.align	4
        /*0000*/ 	.byte	0x02, 0x09, 0x01, 0x00, 0x02, 0x02, 0x04, 0x00, 0x02, 0x05, 0x05, 0x00, 0x03, 0x07, 0x01, 0x01
        /*0010*/ 	.byte	0x02, 0x03, 0x01, 0x00, 0x02, 0x06, 0x01, 0x00, 0x04, 0x0b, 0x08, 0x00, 0x00, 0x00, 0x00, 0x00
        /*0020*/ 	.byte	0x00, 0x00, 0x00, 0x00


//--------------------- .nv.info._ZN7cutlass13device_kernelINS_4gemm6kernel13GemmUniversalIN4cute5tupleIJiiiiEEENS1_10collective13CollectiveMmaINS1_34MainloopSm90TmaGmmaWarpSpecializedILi14ENS5_IJNS4_1CILi1EEESB_SB_EEENS1_35KernelTmaWarpSpecializedCooperativeEEENS5_IJNSA_ILi192EEENSA_ILi64EEESG_EEEaNS5_IJlSB_lEEEaSI_NS4_8TiledMMAINS4_8MMA_AtomIJNS4_4SM904GMMA26MMA_64x64x32_S32S8S8_SS_TNEEEENS4_6LayoutINS5_IJNSA_ILi2EEESB_SB_EEENS5_IJSB_NSA_ILi0EEESS_EEEEENS5_IJNS4_10UnderscoreESV_SV_EEEEENS4_13SM90_TMA_LOADENS4_14ComposedLayoutINS4_7SwizzleILi2ELi4ELi3EEENS4_18smem_ptr_flag_bitsILi8EEENSP_INS5_IJNSA_ILi8EEESG_EEENS5_IJSG_SB_EEEEEEEvNS4_8identityESY_S18_vS19_EENS_8epilogue10collective6detail29Sm90TmaWarpSpecializedAdapterINS1C_15DefaultEpilogueIaSI_SI_NS1B_6thread17LinearCombinationIaLi1EiiLNS1G_9ScaleType4KindE0ELNS_15FloatRoundStyleE2EaEENS1_15EpilogueDefaultEEEEEvvEEEEvNT_6ParamsE --------------------------
	.section	.nv.info._ZN7cutlass13device_kernelINS_4gemm6kernel13GemmUniversalIN4cute5tupleIJiiiiEEENS1_10collective13CollectiveMmaINS1_34MainloopSm90TmaGmmaWarpSpecializedILi14ENS5_IJNS4_1CILi1EEESB_SB_EEENS1_35KernelTmaWarpSpecializedCooperativeEEENS5_IJNSA_ILi192EEENSA_ILi64EEESG_EEEaNS5_IJlSB_lEEEaSI_NS4_8TiledMMAINS4_8MMA_AtomIJNS4_4SM904GMMA26MMA_64x64x32_S32S8S8_SS_TNEEEENS4_6LayoutINS5_IJNSA_ILi2EEESB_SB_EEENS5_IJSB_NSA_ILi0EEESS_EEEEENS5_IJNS4_10UnderscoreESV_SV_EEEEENS4_13SM90_TMA_LOADENS4_14ComposedLayoutINS4_7SwizzleILi2ELi4ELi3EEENS4_18smem_ptr_flag_bitsILi8EEENSP_INS5_IJNSA_ILi8EEESG_EEENS5_IJSG_SB_EEEEEEEvNS4_8identityESY_S18_vS19_EENS_8epilogue10collective6detail29Sm90TmaWarpSpecializedAdapterINS1C_15DefaultEpilogueIaSI_SI_NS1B_6thread17LinearCombinationIaLi1EiiLNS1G_9ScaleType4KindE0ELNS_15FloatRoundStyleE2EaEENS1_15EpilogueDefaultEEEEEvvEEEEvNT_6ParamsE,"",@"SHT_CUDA_INFO"
	.sectionflags	@""
	.align	4


	//----- nvinfo : EIATTR_CUDA_API_VERSION
	.align		4
        /*0000*/ 	.byte	0x04, 0x37
        /*0002*/ 	.short	(.L_21 - .L_20)
.L_20:
        /*0004*/ 	.word	0x00000082


	//----- nvinfo : EIATTR_KPARAM_INFO
	.align		4
.L_21:
        /*0008*/ 	.byte	0x04, 0x17
        /*000a*/ 	.short	(.L_23 - .L_22)
.L_22:
        /*000c*/ 	.word	0x00000000
        /*0010*/ 	.short	0x0000
        /*0012*/ 	.short	0x0070
        /*0014*/ 	.byte	0x00, 0xf0, 0x01, 0x10


	//----- nvinfo : EIATTR_SPARSE_MMA_MASK
	.align		4
.L_23:
        /*0018*/ 	.byte	0x03, 0x50
        /*001a*/ 	.short	0x0000


	//----- nvinfo : EIATTR_MAXREG_COUNT
	.align		4
        /*001c*/ 	.byte	0x03, 0x1b
        /*001e*/ 	.short	0x00a8


	//----- nvinfo : EIATTR_NUM_BARRIERS
	.align		4
        /*0020*/ 	.byte	0x02, 0x4c
        /*0022*/ 	.byte	0x01
	.zero		1


	//----- nvinfo : EIATTR_EXTERNS
	.align		4
        /*0024*/ 	.byte	0x04, 0x0f
        /*0026*/ 	.short	(.L_25 - .L_24)


	//   ....[0]....
	.align		4
.L_24:
        /*0028*/ 	.word	index@(__assertfail)


	//----- nvinfo : EIATTR_MERCURY_ISA_VERSION
	.align		4
.L_25:
        /*002c*/ 	.byte	0x03, 0x5f
        /*002e*/ 	.short	0x0101


	//----- nvinfo : EIATTR_INT_WARP_WIDE_INSTR_OFFSETS
	.align		4
        /*0030*/ 	.byte	0x04, 0x31
        /*0032*/ 	.short	(.L_27 - .L_26)


	//   ....[0]....
.L_26:
        /*0034*/ 	.word	0x00000560


	//   ....[1]....
        /*0038*/ 	.word	0x00000570


	//   ....[2]....
        /*003c*/ 	.word	0x00000630


	//----- nvinfo : EIATTR_COOP_GROUP_MASK_REGIDS
	.align		4
.L_27:
        /*0040*/ 	.byte	0x04, 0x29
        /*0042*/ 	.short	(.L_29 - .L_28)


	//   ....[0]....
.L_28:
        /*0044*/ 	.word	0xffffffff


	//   ....[1]....
        /*0048*/ 	.word	0xffffffff


	//   ....[2]....
        /*004c*/ 	.word	0xffffffff


	//   ....[3]....
        /*0050*/ 	.word	0xffffffff


	//   ....[4]....
        /*0054*/ 	.word	0xffffffff


	//----- nvinfo : EIATTR_COOP_GROUP_INSTR_OFFSETS
	.align		4
.L_29:
        /*0058*/ 	.byte	0x04, 0x28
        /*005a*/ 	.short	(.L_31 - .L_30)


	//   ....[0]....
.L_30:
        /*005c*/ 	.word	0x00000060


	//   ....[1]....
        /*0060*/ 	.word	0x00000070


	//   ....[2]....
        /*0064*/ 	.word	0x00000130


	//   ....[3]....
        /*0068*/ 	.word	0x00000430


	//   ....[4]....
        /*006c*/ 	.word	0x000012e0


	//----- nvinfo : EIATTR_REG_RECONFIG
	.align		4
.L_31:
        /*0070*/ 	.byte	0x01, 0x54
	.zero		2


	//----- nvinfo : EIATTR_SYSCALL_OFFSETS
	.align		4
        /*0074*/ 	.byte	0x04, 0x46
        /*0076*/ 	.short	(.L_33 - .L_32)


	//   ....[0]....
.L_32:
        /*0078*/ 	.word	0x000014d0


	//----- nvinfo : EIATTR_MBARRIER_INSTR_OFFSETS
	.align		4
.L_33:
        /*007c*/ 	.byte	0x04, 0x39
        /*007e*/ 	.short	(.L_35 - .L_34)


	//   ....[0]....
.L_34:
        /*0080*/ 	.word	0x00000250
        /*0084*/ 	.word	0x000000ff
        /*0088*/ 	.word	0x00000000
        /*008c*/ 	.short	0x0100
        /*008e*/ 	.byte	0x08
	.zero		1


	//   ....[1]....
        /*0090*/ 	.word	0x00000260
        /*0094*/ 	.word	0x000000ff
        /*0098*/ 	.word	0x00000070
        /*009c*/ 	.short	0x0100
        /*009e*/ 	.byte	0x08
	.zero		1


	//   ....[2]....
        /*00a0*/ 	.word	0x00000270
        /*00a4*/ 	.word	0x000000ff
        /*00a8*/ 	.word	0x00000008
        /*00ac*/ 	.short	0x0100
        /*00ae*/ 	.byte	0x08
	.zero		1


	//   ....[3]....
        /*00b0*/ 	.word	0x00000280
        /*00b4*/ 	.word	0x000000ff
        /*00b8*/ 	.word	0x00000078
        /*00bc*/ 	.short	0x0100
        /*00be*/ 	.byte	0x08
	.zero		1


	//   ....[4]....
        /*00c0*/ 	.word	0x00000290
        /*00c4*/ 	.word	0x000000ff
        /*00c8*/ 	.word	0x00000010
        /*00cc*/ 	.short	0x0100
        /*00ce*/ 	.byte	0x08
	.zero		1


	//   ....[5]....
        /*00d0*/ 	.word	0x000002a0
        /*00d4*/ 	.word	0x000000ff
        /*00d8*/ 	.word	0x00000080
        /*00dc*/ 	.short	0x0100
        /*00de*/ 	.byte	0x08
	.zero		1


	//   ....[6]....
        /*00e0*/ 	.word	0x000002b0
        /*00e4*/ 	.word	0x000000ff
        /*00e8*/ 	.word	0x00000018
        /*00ec*/ 	.short	0x0100
        /*00ee*/ 	.byte	0x08
	.zero		1


	//   ....[7]....
        /*00f0*/ 	.word	0x000002c0
        /*00f4*/ 	.word	0x000000ff
        /*00f8*/ 	.word	0x00000088
        /*00fc*/ 	.short	0x0100
        /*00fe*/ 	.byte	0x08
	.zero		1


	//   ....[8]....
        /*0100*/ 	.word	0x000002d0
        /*0104*/ 	.word	0x000000ff
        /*0108*/ 	.word	0x00000020
        /*010c*/ 	.short	0x0100
        /*010e*/ 	.byte	0x08
	.zero		1


	//   ....[9]....
        /*0110*/ 	.word	0x000002e0
        /*0114*/ 	.word	0x000000ff
        /*0118*/ 	.word	0x00000090
        /*011c*/ 	.short	0x0100
        /*011e*/ 	.byte	0x08
	.zero		1


	//   ....[10]....
        /*0120*/ 	.word	0x000002f0
        /*0124*/ 	.word	0x000000ff
        /*0128*/ 	.word	0x00000028
        /*012c*/ 	.short	0x0100
        /*012e*/ 	.byte	0x08
	.zero		1


	//   ....[11]....
        /*0130*/ 	.word	0x00000300
        /*0134*/ 	.word	0x000000ff
        /*0138*/ 	.word	0x00000098
        /*013c*/ 	.short	0x0100
        /*013e*/ 	.byte	0x08
	.zero		1


	//   ....[12]....
        /*0140*/ 	.word	0x00000310
        /*0144*/ 	.word	0x000000ff
        /*0148*/ 	.word	0x00000030
        /*014c*/ 	.short	0x0100
        /*014e*/ 	.byte	0x08
	.zero		1


	//   ....[13]....
        /*0150*/ 	.word	0x00000320
        /*0154*/ 	.word	0x000000ff
        /*0158*/ 	.word	0x000000a0
        /*015c*/ 	.short	0x0100
        /*015e*/ 	.byte	0x08
	.zero		1


	//   ....[14]....
        /*0160*/ 	.word	0x00000330
        /*0164*/ 	.word	0x000000ff
        /*0168*/ 	.word	0x00000038
        /*016c*/ 	.short	0x0100
        /*016e*/ 	.byte	0x08
	.zero		1


	//   ....[15]....
        /*0170*/ 	.word	0x00000340
        /*0174*/ 	.word	0x000000ff
        /*0178*/ 	.word	0x000000a8
        /*017c*/ 	.short	0x0100
        /*017e*/ 	.byte	0x08
	.zero		1


	//   ....[16]....
        /*0180*/ 	.word	0x00000350
        /*0184*/ 	.word	0x000000ff
        /*0188*/ 	.word	0x00000040
        /*018c*/ 	.short	0x0100
        /*018e*/ 	.byte	0x08
	.zero		1


	//   ....[17]....
        /*0190*/ 	.word	0x00000360
        /*0194*/ 	.word	0x000000ff
        /*0198*/ 	.word	0x000000b0
        /*019c*/ 	.short	0x0100
        /*019e*/ 	.byte	0x08
	.zero		1


	//   ....[18]....
        /*01a0*/ 	.word	0x00000370
        /*01a4*/ 	.word	0x000000ff
        /*01a8*/ 	.word	0x00000048
        /*01ac*/ 	.short	0x0100
        /*01ae*/ 	.byte	0x08
	.zero		1


	//   ....[19]....
        /*01b0*/ 	.word	0x00000380
        /*01b4*/ 	.word	0x000000ff
        /*01b8*/ 	.word	0x000000b8
        /*01bc*/ 	.short	0x0100
        /*01be*/ 	.byte	0x08
	.zero		1


	//   ....[20]....
        /*01c0*/ 	.word	0x00000390
        /*01c4*/ 	.word	0x000000ff
        /*01c8*/ 	.word	0x00000050
        /*01cc*/ 	.short	0x0100
        /*01ce*/ 	.byte	0x08
	.zero		1


	//   ....[21]....
        /*01d0*/ 	.word	0x000003a0
        /*01d4*/ 	.word	0x000000ff
        /*01d8*/ 	.word	0x000000c0
        /*01dc*/ 	.short	0x0100
        /*01de*/ 	.byte	0x08
	.zero		1


	//   ....[22]....
        /*01e0*/ 	.word	0x000003b0
        /*01e4*/ 	.word	0x000000ff
        /*01e8*/ 	.word	0x00000058
        /*01ec*/ 	.short	0x0100
        /*01ee*/ 	.byte	0x08
	.zero		1


	//   ....[23]....
        /*01f0*/ 	.word	0x000003c0
        /*01f4*/ 	.word	0x000000ff
        /*01f8*/ 	.word	0x000000c8
        /*01fc*/ 	.short	0x0100
        /*01fe*/ 	.byte	0x08
	.zero		1


	//   ....[24]....
        /*0200*/ 	.word	0x000003d0
        /*0204*/ 	.word	0x000000ff
        /*0208*/ 	.word	0x00000060
        /*020c*/ 	.short	0x0100
        /*020e*/ 	.byte	0x08
	.zero		1


	//   ....[25]....
        /*0210*/ 	.word	0x000003e0
        /*0214*/ 	.word	0x000000ff
        /*0218*/ 	.word	0x000000d0
        /*021c*/ 	.short	0x0100
        /*021e*/ 	.byte	0x08
	.zero		1


	//   ....[26]....
        /*0220*/ 	.word	0x000003f0
        /*0224*/ 	.word	0x000000ff
        /*0228*/ 	.word	0x00000068
        /*022c*/ 	.short	0x0100
        /*022e*/ 	.byte	0x08
	.zero		1


	//   ....[27]....
        /*0230*/ 	.word	0x00000400
        /*0234*/ 	.word	0x000000ff
        /*0238*/ 	.word	0x000000d8
        /*023c*/ 	.short	0x0100
        /*023e*/ 	.byte	0x08
	.zero		1


	//   ....[28]....
        /*0240*/ 	.word	0x000006b0
        /*0244*/ 	.word	0x000000ff
        /*0248*/ 	.word	0x000000f0
        /*024c*/ 	.short	0x0100
        /*024e*/ 	.byte	0x08
	.zero		1


	//   ....[29]....
        /*0250*/ 	.word	0x00000730
        /*0254*/ 	.word	0x000000ff
        /*0258*/ 	.word	0x000000f8
        /*025c*/ 	.short	0x0100
        /*025e*/ 	.byte	0x08
	.zero		1


	//   ....[30]....
        /*0260*/ 	.word	0x000015a0
        /*0264*/ 	.word	0x00000003
        /*0268*/ 	.word	0x00000000
        /*026c*/ 	.short	0x010a
        /*026e*/ 	.byte	0x3f
	.zero		1


	//   ....[31]....
        /*0270*/ 	.word	0x00001600
        /*0274*/ 	.word	0x00000003
        /*0278*/ 	.word	0x00000000
        /*027c*/ 	.short	0x010a
        /*027e*/ 	.byte	0x3f
	.zero		1


	//   ....[32]....
        /*0280*/ 	.word	0x00001960
        /*0284*/ 	.word	0x00000005
        /*0288*/ 	.word	0x00000000
        /*028c*/ 	.short	0x010a
        /*028e*/ 	.byte	0x3f
	.zero		1


	//   ....[33]....
        /*0290*/ 	.word	0x000019a0
        /*0294*/ 	.word	0x00000005
        /*0298*/ 	.word	0x00000000
        /*029c*/ 	.short	0x010a
        /*029e*/ 	.byte	0x3f
	.zero		1


	//   ....[34]....
        /*02a0*/ 	.word	0x00001be0
        /*02a4*/ 	.word	0x00000004
        /*02a8*/ 	.word	0x00000000
        /*02ac*/ 	.short	0x0101
        /*02ae*/ 	.byte	0x3f
	.zero		1


	//   ....[35]....
        /*02b0*/ 	.word	0x00001db0
        /*02b4*/ 	.word	0x00000000
        /*02b8*/ 	.word	0x00000000
        /*02bc*/ 	.short	0x0101
        /*02be*/ 	.byte	0x3f
	.zero		1


	//   ....[36]....
        /*02c0*/ 	.word	0x000062b0
        /*02c4*/ 	.word	0x0000000e
        /*02c8*/ 	.word	0x00000070
        /*02cc*/ 	.short	0x010a
        /*02ce*/ 	.byte	0x3f
	.zero		1


	//   ....[37]....
        /*02d0*/ 	.word	0x00006650
        /*02d4*/ 	.word	0x00000006
        /*02d8*/ 	.word	0x000000f8
        /*02dc*/ 	.short	0x0101
        /*02de*/ 	.byte	0x3f
	.zero		1


	//   ....[38]....
        /*02e0*/ 	.word	0x00006d70
        /*02e4*/ 	.word	0x00000007
        /*02e8*/ 	.word	0x00000000
        /*02ec*/ 	.short	0x010a
        /*02ee*/ 	.byte	0x3f
	.zero		1


	//   ....[39]....
        /*02f0*/ 	.word	0x00006df0
        /*02f4*/ 	.word	0x00000009
        /*02f8*/ 	.word	0x00000000
        /*02fc*/ 	.short	0x010a
        /*02fe*/ 	.byte	0x3f
	.zero		1


	//   ....[40]....
        /*0300*/ 	.word	0x00006e80
        /*0304*/ 	.word	0x00000006
        /*0308*/ 	.word	0x00000000
        /*030c*/ 	.short	0x010a
        /*030e*/ 	.byte	0x3f
	.zero		1


	//   ....[41]....
        /*0310*/ 	.word	0x00006f10
        /*0314*/ 	.word	0x00000009
        /*0318*/ 	.word	0x00000000
        /*031c*/ 	.short	0x010a
        /*031e*/ 	.byte	0x3f
	.zero		1


	//   ....[42]....
        /*0320*/ 	.word	0x00006fa0
        /*0324*/ 	.word	0x00000006
        /*0328*/ 	.word	0x00000000
        /*032c*/ 	.short	0x010a
        /*032e*/ 	.byte	0x3f
	.zero		1


	//   ....[43]....
        /*0330*/ 	.word	0x00007030
        /*0334*/ 	.word	0x00000009
        /*0338*/ 	.word	0x00000000
        /*033c*/ 	.short	0x010a
        /*033e*/ 	.byte	0x3f
	.zero		1


	//   ....[44]....
        /*0340*/ 	.word	0x000070c0
        /*0344*/ 	.word	0x00000006
        /*0348*/ 	.word	0x00000000
        /*034c*/ 	.short	0x010a
        /*034e*/ 	.byte	0x3f
	.zero		1


	//   ....[45]....
        /*0350*/ 	.word	0x00007150
        /*0354*/ 	.word	0x00000009
        /*0358*/ 	.word	0x00000000
        /*035c*/ 	.short	0x010a
        /*035e*/ 	.byte	0x3f
	.zero		1


	//   ....[46]....
        /*0360*/ 	.word	0x000071e0
        /*0364*/ 	.word	0x00000006
        /*0368*/ 	.word	0x00000000
        /*036c*/ 	.short	0x010a
        /*036e*/ 	.byte	0x3f
	.zero		1


	//   ....[47]....
        /*0370*/ 	.word	0x00007270
        /*0374*/ 	.word	0x00000009
        /*0378*/ 	.word	0x00000000
        /*037c*/ 	.short	0x010a
        /*037e*/ 	.byte	0x3f
	.zero		1


	//   ....[48]....
        /*0380*/ 	.word	0x00007300
        /*0384*/ 	.word	0x00000006
        /*0388*/ 	.word	0x00000000
        /*038c*/ 	.short	0x010a
        /*038e*/ 	.byte	0x3f
	.zero		1


	//   ....[49]....
        /*0390*/ 	.word	0x00007390
        /*0394*/ 	.word	0x00000009
        /*0398*/ 	.word	0x00000000
        /*039c*/ 	.short	0x010a
        /*039e*/ 	.byte	0x3f
	.zero		1


	//   ....[50]....
        /*03a0*/ 	.word	0x00007420
        /*03a4*/ 	.word	0x00000006
        /*03a8*/ 	.word	0x00000000
        /*03ac*/ 	.short	0x010a
        /*03ae*/ 	.byte	0x3f
	.zero		1


	//   ....[51]....
        /*03b0*/ 	.word	0x000074b0
        /*03b4*/ 	.word	0x00000003
        /*03b8*/ 	.word	0x00000000
        /*03bc*/ 	.short	0x010a
        /*03be*/ 	.byte	0x3f
	.zero		1


	//   ....[52]....
        /*03c0*/ 	.word	0x00007510
        /*03c4*/ 	.word	0x00000003
        /*03c8*/ 	.word	0x00000000
        /*03cc*/ 	.short	0x010a
        /*03ce*/ 	.byte	0x3f
	.zero		1


	//   ....[53]....
        /*03d0*/ 	.word	0x00007560
        /*03d4*/ 	.word	0x00000005
        /*03d8*/ 	.word	0x00000000
        /*03dc*/ 	.short	0x010a
        /*03de*/ 	.byte	0x3f
	.zero		1


	//   ....[54]....
        /*03e0*/ 	.word	0x00007630
        /*03e4*/ 	.word	0x0000000e
        /*03e8*/ 	.word	0x00000070
        /*03ec*/ 	.short	0x010a
        /*03ee*/ 	.byte	0x3f
	.zero		1


	//   ....[55]....
        /*03f0*/ 	.word	0x00007700
        /*03f4*/ 	.word	0x00000007
        /*03f8*/ 	.word	0x00000000
        /*03fc*/ 	.short	0x010a
        /*03fe*/ 	.byte	0x3f
	.zero		1


	//   ....[56]....
        /*0400*/ 	.word	0x00007750
        /*0404*/ 	.word	0x00000009
        /*0408*/ 	.word	0x00000000
        /*040c*/ 	.short	0x010a
        /*040e*/ 	.byte	0x3f
	.zero		1


	//   ....[57]....
        /*0410*/ 	.word	0x000077a0
        /*0414*/ 	.word	0x00000006
        /*0418*/ 	.word	0x00000000
        /*041c*/ 	.short	0x010a
        /*041e*/ 	.byte	0x3f
	.zero		1


	//   ....[58]....
        /*0420*/ 	.word	0x000077f0
        /*0424*/ 	.word	0x00000009
        /*0428*/ 	.word	0x00000000
        /*042c*/ 	.short	0x010a
        /*042e*/ 	.byte	0x3f
	.zero		1


	//   ....[59]....
        /*0430*/ 	.word	0x00007840
        /*0434*/ 	.word	0x00000006
        /*0438*/ 	.word	0x00000000
        /*043c*/ 	.short	0x010a
        /*043e*/ 	.byte	0x3f
	.zero		1


	//   ....[60]....
        /*0440*/ 	.word	0x00007890
        /*0444*/ 	.word	0x00000009
        /*0448*/ 	.word	0x00000000
        /*044c*/ 	.short	0x010a
        /*044e*/ 	.byte	0x3f
	.zero		1


	//   ....[61]....
        /*0450*/ 	.word	0x000078e0
        /*0454*/ 	.word	0x00000006
        /*0458*/ 	.word	0x00000000
        /*045c*/ 	.short	0x010a
        /*045e*/ 	.byte	0x3f
	.zero		1


	//   ....[62]....
        /*0460*/ 	.word	0x00007930
        /*0464*/ 	.word	0x00000009
        /*0468*/ 	.word	0x00000000
        /*046c*/ 	.short	0x010a
        /*046e*/ 	.byte	0x3f
	.zero		1


	//   ....[63]....
        /*0470*/ 	.word	0x00007980
        /*0474*/ 	.word	0x00000006
        /*0478*/ 	.word	0x00000000
        /*047c*/ 	.short	0x010a
        /*047e*/ 	.byte	0x3f
	.zero		1


	//   ....[64]....
        /*0480*/ 	.word	0x000079d0
        /*0484*/ 	.word	0x00000009
        /*0488*/ 	.word	0x00000000
        /*048c*/ 	.short	0x010a
        /*048e*/ 	.byte	0x3f
	.zero		1


	//   ....[65]....
        /*0490*/ 	.word	0x00007a20
        /*0494*/ 	.word	0x00000006
        /*0498*/ 	.word	0x00000000
        /*049c*/ 	.short	0x010a
        /*049e*/ 	.byte	0x3f
	.zero		1


	//   ....[66]....
        /*04a0*/ 	.word	0x00007a70
        /*04a4*/ 	.word	0x00000009
        /*04a8*/ 	.word	0x00000000
        /*04ac*/ 	.short	0x010a
        /*04ae*/ 	.byte	0x3f
	.zero		1


	//   ....[67]....
        /*04b0*/ 	.word	0x00007ac0
        /*04b4*/ 	.word	0x00000006
        /*04b8*/ 	.word	0x00000000
        /*04bc*/ 	.short	0x010a
        /*04be*/ 	.byte	0x3f
	.zero		1


	//----- nvinfo : EIATTR_NUM_MBARRIERS
	.align		4
.L_35:
        /*04c0*/ 	.byte	0x03, 0x38
        /*04c2*/ 	.short	0x001e


	//----- nvinfo : EIATTR_EXIT_INSTR_OFFSETS
	.align		4
        /*04c4*/ 	.byte	0x04, 0x1c
        /*04c6*/ 	.short	(.L_37 - .L_36)


	//   ....[0]....
.L_36:
        /*04c8*/ 	.word	0x000007d0


	//   ....[1]....
        /*04cc*/ 	.word	0x000010a0


	//   ....[2]....
        /*04d0*/ 	.word	0x00005990


	//   ....[3]....
        /*04d4*/ 	.word	0x00005fc0


	//   ....[4]....
        /*04d8*/ 	.word	0x00007500


	//----- nvinfo : EIATTR_MAX_THREADS
	.align		4
.L_37:
        /*04dc*/ 	.byte	0x04, 0x05
        /*04de*/ 	.short	(.L_39 - .L_38)
.L_38:
        /*04e0*/ 	.word	0x00000180
        /*04e4*/ 	.word	0x00000001
        /*04e8*/ 	.word	0x00000001


	//----- nvinfo : EIATTR_CRS_STACK_SIZE
	.align		4
.L_39:
        /*04ec*/ 	.byte	0x04, 0x1e
        /*04ee*/ 	.short	(.L_41 - .L_40)
.L_40:
        /*04f0*/ 	.word	0x00000000


	//----- nvinfo : EIATTR_CBANK_PARAM_SIZE
	.align		4
.L_41:
        /*04f4*/ 	.byte	0x03, 0x19
        /*04f6*/ 	.short	0x0470


	//----- nvinfo : EIATTR_PARAM_CBANK
	.align		4
        /*04f8*/ 	.byte	0x04, 0x0a
        /*04fa*/ 	.short	(.L_43 - .L_42)
	.align		4
.L_42:
        /*04fc*/ 	.word	index@(.nv.constant0._ZN7cutlass13device_kernelINS_4gemm6kernel13GemmUniversalIN4cute5tupleIJiiiiEEENS1_10collective13CollectiveMmaINS1_34MainloopSm90TmaGmmaWarpSpecializedILi14ENS5_IJNS4_1CILi1EEESB_SB_EEENS1_35KernelTmaWarpSpecializedCooperativeEEENS5_IJNSA_ILi192EEENSA_ILi64EEESG_EEEaNS5_IJlSB_lEEEaSI_NS4_8TiledMMAINS4_8MMA_AtomIJNS4_4SM904GMMA26MMA_64x64x32_S32S8S8_SS_TNEEEENS4_6LayoutINS5_IJNSA_ILi2EEESB_SB_EEENS5_IJSB_NSA_ILi0EEESS_EEEEENS5_IJNS4_10UnderscoreESV_SV_EEEEENS4_13SM90_TMA_LOADENS4_14ComposedLayoutINS4_7SwizzleILi2ELi4ELi3EEENS4_18smem_ptr_flag_bitsILi8EEENSP_INS5_IJNSA_ILi8EEESG_EEENS5_IJSG_SB_EEEEEEEvNS4_8identityESY_S18_vS19_EENS_8epilogue10collective6detail29Sm90TmaWarpSpecializedAdapterINS1C_15DefaultEpilogueIaSI_SI_NS1B_6thread17LinearCombinationIaLi1EiiLNS1G_9ScaleType4KindE0ELNS_15FloatRoundStyleE2EaEENS1_15EpilogueDefaultEEEEEvvEEEEvNT_6ParamsE)
        /*0500*/ 	.short	0x0210
        /*0502*/ 	.short	0x0470


	//----- nvinfo : EIATTR_SW_WAR
	.align		4
.L_43:
        /*0504*/ 	.byte	0x04, 0x36
        /*0506*/ 	.short	(.L_45 - .L_44)
.L_44:
        /*0508*/ 	.word	0x00000008
.L_45:


//--------------------- .nv.callgraph             --------------------------
	.section	.nv.callgraph,"",@"SHT_CUDA_CALLGRAPH"
	.align	4
	.sectionentsize	8
	.align		4
        /*0000*/ 	.word	0x00000000
	.align		4
        /*0004*/ 	.word	0xffffffff
	.align		4
        /*0008*/ 	.word	index@(_ZN7cutlass13device_kernelINS_4gemm6kernel13GemmUniversalIN4cute5tupleIJiiiiEEENS1_10collective13CollectiveMmaINS1_34MainloopSm90TmaGmmaWarpSpecializedILi14ENS5_IJNS4_1CILi1EEESB_SB_EEENS1_35KernelTmaWarpSpecializedCooperativeEEENS5_IJNSA_ILi192EEENSA_ILi64EEESG_EEEaNS5_IJlSB_lEEEaSI_NS4_8TiledMMAINS4_8MMA_AtomIJNS4_4SM904GMMA26MMA_64x64x32_S32S8S8_SS_TNEEEENS4_6LayoutINS5_IJNSA_ILi2EEESB_SB_EEENS5_IJSB_NSA_ILi0EEESS_EEEEENS5_IJNS4_10UnderscoreESV_SV_EEEEENS4_13SM90_TMA_LOADENS4_14ComposedLayoutINS4_7SwizzleILi2ELi4ELi3EEENS4_18smem_ptr_flag_bitsILi8EEENSP_INS5_IJNSA_ILi8EEESG_EEENS5_IJSG_SB_EEEEEEEvNS4_8identityESY_S18_vS19_EENS_8epilogue10collective6detail29Sm90TmaWarpSpecializedAdapterINS1C_15DefaultEpilogueIaSI_SI_NS1B_6thread17LinearCombinationIaLi1EiiLNS1G_9ScaleType4KindE0ELNS_15FloatRoundStyleE2EaEENS1_15EpilogueDefaultEEEEEvvEEEEvNT_6ParamsE)
	.align		4
        /*000c*/ 	.word	index@(__assertfail)
	.align		4
        /*0010*/ 	.word	0x00000000
	.align		4
        /*0014*/ 	.word	0xfffffffe
	.align		4
        /*0018*/ 	.word	0x00000000
	.align		4
        /*001c*/ 	.word	0xfffffffd
	.align		4
        /*0020*/ 	.word	0x00000000
	.align		4
        /*0024*/ 	.word	0xfffffffc


//--------------------- .nv.constant4             --------------------------
	.section	.nv.constant4,"a",@progbits
	.align	8
	.align		8
.nv.constant4:
        /*0000*/ 	.dword	__assertfail
	.align		8
        /*0008*/ 	.dword	__unnamed_1
	.align		8
        /*0010*/ 	.dword	_ZN39_INTERNAL_35dc0653_4_k_cu_07c75212_53104cuda3std3__45__cpo5beginE
	.align		8
        /*0018*/ 	.dword	_ZN39_INTERNAL_35dc0653_4_k_cu_07c75212_53104cuda3std3__45__cpo3endE
	.align		8
        /*0020*/ 	.dword	_ZN39_INTERNAL_35dc0653_4_k_cu_07c75212_53104cuda3std3__45__cpo6cbeginE
	.align		8
        /*0028*/ 	.dword	_ZN39_INTERNAL_35dc0653_4_k_cu_07c75212_53104cuda3std3__45__cpo4cendE
	.align		8
        /*0030*/ 	.dword	_ZN39_INTERNAL_35dc0653_4_k_cu_07c75212_53104cuda3std3__441_GLOBAL__N__35dc0653_4_k_cu_07c75212_53106ignoreE
	.align		8
        /*0038*/ 	.dword	_ZN39_INTERNAL_35dc0653_4_k_cu_07c75212_53104cuda3std3__419piecewise_constructE
	.align		8
        /*0040*/ 	.dword	_ZN39_INTERNAL_35dc0653_4_k_cu_07c75212_53104cuda3std3__48in_placeE
	.align		8
        /*0048*/ 	.dword	_ZN39_INTERNAL_35dc0653_4_k_cu_07c75212_53104cuda3std6ranges3__45__cpo4swapE
	.align		8
        /*0050*/ 	.dword	_ZN39_INTERNAL_35dc0653_4_k_cu_07c75212_53104cuda3std6ranges3__45__cpo9iter_moveE
	.align		8
        /*0058*/ 	.dword	_ZN39_INTERNAL_35dc0653_4_k_cu_07c75212_53104cute7productE
	.align		8
        /*0060*/ 	.dword	_ZN39_INTERNAL_35dc0653_4_k_cu_07c75212_53104cute1_E
	.align		8
        /*0068*/ 	.dword	$str$22
	.align		8
        /*0070*/ 	.dword	$str$23


//--------------------- .text._ZN7cutlass13device_kernelINS_4gemm6kernel13GemmUniversalIN4cute5tupleIJiiiiEEENS1_10collective13CollectiveMmaINS1_34MainloopSm90TmaGmmaWarpSpecializedILi14ENS5_IJNS4_1CILi1EEESB_SB_EEENS1_35KernelTmaWarpSpecializedCooperativeEEENS5_IJNSA_ILi192EEENSA_ILi64EEESG_EEEaNS5_IJlSB_lEEEaSI_NS4_8TiledMMAINS4_8MMA_AtomIJNS4_4SM904GMMA26MMA_64x64x32_S32S8S8_SS_TNEEEENS4_6LayoutINS5_IJNSA_ILi2EEESB_SB_EEENS5_IJSB_NSA_ILi0EEESS_EEEEENS5_IJNS4_10UnderscoreESV_SV_EEEEENS4_13SM90_TMA_LOADENS4_14ComposedLayoutINS4_7SwizzleILi2ELi4ELi3EEENS4_18smem_ptr_flag_bitsILi8EEENSP_INS5_IJNSA_ILi8EEESG_EEENS5_IJSG_SB_EEEEEEEvNS4_8identityESY_S18_vS19_EENS_8epilogue10collective6detail29Sm90TmaWarpSpecializedAdapterINS1C_15DefaultEpilogueIaSI_SI_NS1B_6thread17LinearCombinationIaLi1EiiLNS1G_9ScaleType4KindE0ELNS_15FloatRoundStyleE2EaEENS1_15EpilogueDefaultEEEEEvvEEEEvNT_6ParamsE --------------------------
	.section	.text._ZN7cutlass13device_kernelINS_4gemm6kernel13GemmUniversalIN4cute5tupleIJiiiiEEENS1_10collective13CollectiveMmaINS1_34MainloopSm90TmaGmmaWarpSpecializedILi14ENS5_IJNS4_1CILi1EEESB_SB_EEENS1_35KernelTmaWarpSpecializedCooperativeEEENS5_IJNSA_ILi192EEENSA_ILi64EEESG_EEEaNS5_IJlSB_lEEEaSI_NS4_8TiledMMAINS4_8MMA_AtomIJNS4_4SM904GMMA26MMA_64x64x32_S32S8S8_SS_TNEEEENS4_6LayoutINS5_IJNSA_ILi2EEESB_SB_EEENS5_IJSB_NSA_ILi0EEESS_EEEEENS5_IJNS4_10UnderscoreESV_SV_EEEEENS4_13SM90_TMA_LOADENS4_14ComposedLayoutINS4_7SwizzleILi2ELi4ELi3EEENS4_18smem_ptr_flag_bitsILi8EEENSP_INS5_IJNSA_ILi8EEESG_EEENS5_IJSG_SB_EEEEEEEvNS4_8identityESY_S18_vS19_EENS_8epilogue10collective6detail29Sm90TmaWarpSpecializedAdapterINS1C_15DefaultEpilogueIaSI_SI_NS1B_6thread17LinearCombinationIaLi1EiiLNS1G_9ScaleType4KindE0ELNS_15FloatRoundStyleE2EaEENS1_15EpilogueDefaultEEEEEvvEEEEvNT_6ParamsE,"ax",@progbits
	.align	128
.text._ZN7cutlass13device_kernelINS_4gemm6kernel13GemmUniversalIN4cute5tupleIJiiiiEEENS1_10collective13CollectiveMmaINS1_34MainloopSm90TmaGmmaWarpSpecializedILi14ENS5_IJNS4_1CILi1EEESB_SB_EEENS1_35KernelTmaWarpSpecializedCooperativeEEENS5_IJNSA_ILi192EEENSA_ILi64EEESG_EEEaNS5_IJlSB_lEEEaSI_NS4_8TiledMMAINS4_8MMA_AtomIJNS4_4SM904GMMA26MMA_64x64x32_S32S8S8_SS_TNEEEENS4_6LayoutINS5_IJNSA_ILi2EEESB_SB_EEENS5_IJSB_NSA_ILi0EEESS_EEEEENS5_IJNS4_10UnderscoreESV_SV_EEEEENS4_13SM90_TMA_LOADENS4_14ComposedLayoutINS4_7SwizzleILi2ELi4ELi3EEENS4_18smem_ptr_flag_bitsILi8EEENSP_INS5_IJNSA_ILi8EEESG_EEENS5_IJSG_SB_EEEEEEEvNS4_8identityESY_S18_vS19_EENS_8epilogue10collective6detail29Sm90TmaWarpSpecializedAdapterINS1C_15DefaultEpilogueIaSI_SI_NS1B_6thread17LinearCombinationIaLi1EiiLNS1G_9ScaleType4KindE0ELNS_15FloatRoundStyleE2EaEENS1_15EpilogueDefaultEEEEEvvEEEEvNT_6ParamsE:
        .type           _ZN7cutlass13device_kernelINS_4gemm6kernel13GemmUniversalIN4cute5tupleIJiiiiEEENS1_10collective13CollectiveMmaINS1_34MainloopSm90TmaGmmaWarpSpecializedILi14ENS5_IJNS4_1CILi1EEESB_SB_EEENS1_35KernelTmaWarpSpecializedCooperativeEEENS5_IJNSA_ILi192EEENSA_ILi64EEESG_EEEaNS5_IJlSB_lEEEaSI_NS4_8TiledMMAINS4_8MMA_AtomIJNS4_4SM904GMMA26MMA_64x64x32_S32S8S8_SS_TNEEEENS4_6LayoutINS5_IJNSA_ILi2EEESB_SB_EEENS5_IJSB_NSA_ILi0EEESS_EEEEENS5_IJNS4_10UnderscoreESV_SV_EEEEENS4_13SM90_TMA_LOADENS4_14ComposedLayoutINS4_7SwizzleILi2ELi4ELi3EEENS4_18smem_ptr_flag_bitsILi8EEENSP_INS5_IJNSA_ILi8EEESG_EEENS5_IJSG_SB_EEEEEEEvNS4_8identityESY_S18_vS19_EENS_8epilogue10collective6detail29Sm90TmaWarpSpecializedAdapterINS1C_15DefaultEpilogueIaSI_SI_NS1B_6thread17LinearCombinationIaLi1EiiLNS1G_9ScaleType4KindE0ELNS_15FloatRoundStyleE2EaEENS1_15EpilogueDefaultEEEEEvvEEEEvNT_6ParamsE,@function
        .size           _ZN7cutlass13device_kernelINS_4gemm6kernel13GemmUniversalIN4cute5tupleIJiiiiEEENS1_10collective13CollectiveMmaINS1_34MainloopSm90TmaGmmaWarpSpecializedILi14ENS5_IJNS4_1CILi1EEESB_SB_EEENS1_35KernelTmaWarpSpecializedCooperativeEEENS5_IJNSA_ILi192EEENSA_ILi64EEESG_EEEaNS5_IJlSB_lEEEaSI_NS4_8TiledMMAINS4_8MMA_AtomIJNS4_4SM904GMMA26MMA_64x64x32_S32S8S8_SS_TNEEEENS4_6LayoutINS5_IJNSA_ILi2EEESB_SB_EEENS5_IJSB_NSA_ILi0EEESS_EEEEENS5_IJNS4_10UnderscoreESV_SV_EEEEENS4_13SM90_TMA_LOADENS4_14ComposedLayoutINS4_7SwizzleILi2ELi4ELi3EEENS4_18smem_ptr_flag_bitsILi8EEENSP_INS5_IJNSA_ILi8EEESG_EEENS5_IJSG_SB_EEEEEEEvNS4_8identityESY_S18_vS19_EENS_8epilogue10collective6detail29Sm90TmaWarpSpecializedAdapterINS1C_15DefaultEpilogueIaSI_SI_NS1B_6thread17LinearCombinationIaLi1EiiLNS1G_9ScaleType4KindE0ELNS_15FloatRoundStyleE2EaEENS1_15EpilogueDefaultEEEEEvvEEEEvNT_6ParamsE,(.L_x_219 - _ZN7cutlass13device_kernelINS_4gemm6kernel13GemmUniversalIN4cute5tupleIJiiiiEEENS1_10collective13CollectiveMmaINS1_34MainloopSm90TmaGmmaWarpSpecializedILi14ENS5_IJNS4_1CILi1EEESB_SB_EEENS1_35KernelTmaWarpSpecializedCooperativeEEENS5_IJNSA_ILi192EEENSA_ILi64EEESG_EEEaNS5_IJlSB_lEEEaSI_NS4_8TiledMMAINS4_8MMA_AtomIJNS4_4SM904GMMA26MMA_64x64x32_S32S8S8_SS_TNEEEENS4_6LayoutINS5_IJNSA_ILi2EEESB_SB_EEENS5_IJSB_NSA_ILi0EEESS_EEEEENS5_IJNS4_10UnderscoreESV_SV_EEEEENS4_13SM90_TMA_LOADENS4_14ComposedLayoutINS4_7SwizzleILi2ELi4ELi3EEENS4_18smem_ptr_flag_bitsILi8EEENSP_INS5_IJNSA_ILi8EEESG_EEENS5_IJSG_SB_EEEEEEEvNS4_8identityESY_S18_vS19_EENS_8epilogue10collective6detail29Sm90TmaWarpSpecializedAdapterINS1C_15DefaultEpilogueIaSI_SI_NS1B_6thread17LinearCombinationIaLi1EiiLNS1G_9ScaleType4KindE0ELNS_15FloatRoundStyleE2EaEENS1_15EpilogueDefaultEEEEEvvEEEEvNT_6ParamsE)
        .other          _ZN7cutlass13device_kernelINS_4gemm6kernel13GemmUniversalIN4cute5tupleIJiiiiEEENS1_10collective13CollectiveMmaINS1_34MainloopSm90TmaGmmaWarpSpecializedILi14ENS5_IJNS4_1CILi1EEESB_SB_EEENS1_35KernelTmaWarpSpecializedCooperativeEEENS5_IJNSA_ILi192EEENSA_ILi64EEESG_EEEaNS5_IJlSB_lEEEaSI_NS4_8TiledMMAINS4_8MMA_AtomIJNS4_4SM904GMMA26MMA_64x64x32_S32S8S8_SS_TNEEEENS4_6LayoutINS5_IJNSA_ILi2EEESB_SB_EEENS5_IJSB_NSA_ILi0EEESS_EEEEENS5_IJNS4_10UnderscoreESV_SV_EEEEENS4_13SM90_TMA_LOADENS4_14ComposedLayoutINS4_7SwizzleILi2ELi4ELi3EEENS4_18smem_ptr_flag_bitsILi8EEENSP_INS5_IJNSA_ILi8EEESG_EEENS5_IJSG_SB_EEEEEEEvNS4_8identityESY_S18_vS19_EENS_8epilogue10collective6detail29Sm90TmaWarpSpecializedAdapterINS1C_15DefaultEpilogueIaSI_SI_NS1B_6thread17LinearCombinationIaLi1EiiLNS1G_9ScaleType4KindE0ELNS_15FloatRoundStyleE2EaEENS1_15EpilogueDefaultEEEEEvvEEEEvNT_6ParamsE,@"STO_CUDA_ENTRY STV_DEFAULT"
_ZN7cutlass13device_kernelINS_4gemm6kernel13GemmUniversalIN4cute5tupleIJiiiiEEENS1_10collective13CollectiveMmaINS1_34MainloopSm90TmaGmmaWarpSpecializedILi14ENS5_IJNS4_1CILi1EEESB_SB_EEENS1_35KernelTmaWarpSpecializedCooperativeEEENS5_IJNSA_ILi192EEENSA_ILi64EEESG_EEEaNS5_IJlSB_lEEEaSI_NS4_8TiledMMAINS4_8MMA_AtomIJNS4_4SM904GMMA26MMA_64x64x32_S32S8S8_SS_TNEEEENS4_6LayoutINS5_IJNSA_ILi2EEESB_SB_EEENS5_IJSB_NSA_ILi0EEESS_EEEEENS5_IJNS4_10UnderscoreESV_SV_EEEEENS4_13SM90_TMA_LOADENS4_14ComposedLayoutINS4_7SwizzleILi2ELi4ELi3EEENS4_18smem_ptr_flag_bitsILi8EEENSP_INS5_IJNSA_ILi8EEESG_EEENS5_IJSG_SB_EEEEEEEvNS4_8identityESY_S18_vS19_EENS_8epilogue10collective6detail29Sm90TmaWarpSpecializedAdapterINS1C_15DefaultEpilogueIaSI_SI_NS1B_6thread17LinearCombinationIaLi1EiiLNS1G_9ScaleType4KindE0ELNS_15FloatRoundStyleE2EaEENS1_15EpilogueDefaultEEEEEvvEEEEvNT_6ParamsE:
[----:B------:R-:W0:Y:S01]  /*0000*/  LDC R1, c[0x0][0x28] ;  /* 0x00000a00ff017b82 */ /* 0x000e220000000800 */
[----:B------:R-:W1:Y:S01]  /*0010*/  S2R R3, SR_TID.X ;  /* 0x0000000000037919 */ /* 0x000e620000002100 */
[----:B------:R-:W-:Y:S01]  /*0020*/  ELECT P0, URZ, PT ;  /* 0x00000000003f782f */ /* 0x000fe20003800000 */
[----:B------:R-:W-:Y:S01]  /*0030*/  BSSY B0, `(.L_x_0) ;  /* 0x000000f000007945 */ /* 0x000fe20003800000 */
[--C-:B-1----:R-:W-:Y:S02]  /*0040*/  SHF.R.U32.HI R0, RZ, 0x5, R3.reuse ;  /* 0x00000005ff007819 */ /* 0x102fe40000011603 */
[----:B------:R-:W-:-:S03]  /*0050*/  SHF.R.U32.HI R14, RZ, 0x7, R3 ;  /* 0x00000007ff0e7819 */ /* 0x000fc60000011603 */
[----:B------:R-:W1:Y:S04]  /*0060*/  SHFL.IDX PT, R4, R0, RZ, 0x1f ;  /* 0x00001fff00047589 */ /* 0x000e6800000e0000 */
[----:B------:R2:W3:Y:S01]  /*0070*/  SHFL.IDX PT, R10, R14, RZ, 0x1f ;  /* 0x00001fff0e0a7589 */ /* 0x0004e200000e0000 */
[----:B-1----:R-:W-:-:S13]  /*0080*/  ISETP.NE.OR P0, PT, R4, RZ, !P0 ;  /* 0x000000ff0400720c */ /* 0x002fda0004705670 */
[----:B0-23--:R-:W-:Y:S05]  /*0090*/  @P0 BRA `(.L_x_1) ;  /* 0x0000000000200947 */ /* 0x00dfea0003800000 */
[----:B------:R-:W-:Y:S02]  /*00a0*/  ULDC.64 UR4, c[0x0][0x198] ;  /* 0x0000660000047ab9 */ /* 0x000fe40000000a00 */
[----:B------:R-:W-:Y:S02]  /*00b0*/  UIADD3 UR6, UP0, UR4, 0xf0, URZ ;  /* 0x000000f004067890 */ /* 0x000fe4000ff1e03f */
[----:B------:R-:W-:Y:S02]  /*00c0*/  UIADD3 UR4, UP1, UR4, 0x1f0, URZ ;  /* 0x000001f004047890 */ /* 0x000fe4000ff3e03f */
[----:B------:R-:W-:Y:S02]  /*00d0*/  UIADD3.X UR7, URZ, UR5, URZ, UP0, !UPT ;  /* 0x000000053f077290 */ /* 0x000fe400087fe43f */
[----:B------:R-:W-:-:S07]  /*00e0*/  UIADD3.X UR5, URZ, UR5, URZ, UP1, !UPT ;  /* 0x000000053f057290 */ /* 0x000fce0008ffe43f */
[----:B------:R0:W-:Y:S02]  /*00f0*/  UTMACCTL.PF [UR6] ;  /* 0x00000000060079b9 */ /* 0x0001e40008040000 */
[----:B------:R0:W-:Y:S02]  /*0100*/  UTMACCTL.PF [UR4] ;  /* 0x00000000040079b9 */ /* 0x0001e40008040000 */
[----:B0-----:R-:W-:Y:S01]  /*0110*/  NOP ;  /* 0x0000000000007918 */ /* 0x001fe20000000000 */
.L_x_1:
[----:B------:R-:W-:Y:S05]  /*0120*/  BSYNC B0 ;  /* 0x0000000000007941 */ /* 0x000fea0003800000 */
.L_x_0:
[----:B------:R-:W0:Y:S02]  /*0130*/  SHFL.IDX PT, R2, R0, RZ, 0x1f ;  /* 0x00001fff00027589 */ /* 0x000e2400000e0000 */
[----:B0-----:R-:W-:-:S13]  /*0140*/  ISETP.NE.AND P0, PT, R2, RZ, PT ;  /* 0x000000ff0200720c */ /* 0x001fda0003f05270 */
[----:B------:R-:W-:Y:S05]  /*0150*/  @P0 BRA `(.L_x_2) ;  /* 0x0000000000b40947 */ /* 0x000fea0003800000 */
[----:B------:R-:W-:Y:S01]  /*0160*/  ELECT P0, URZ, PT ;  /* 0x00000000003f782f */ /* 0x000fe20003800000 */
[----:B------:R-:W-:-:S12]  /*0170*/  BSSY B0, `(.L_x_2) ;  /* 0x000002b000007945 */ /* 0x000fd80003800000 */
[----:B------:R-:W-:Y:S05]  /*0180*/  @!P0 BRA `(.L_x_3) ;  /* 0x0000000000a48947 */ /* 0x000fea0003800000 */
[----:B------:R-:W0:Y:S01]  /*0190*/  S2UR UR8, SR_CgaCtaId ;  /* 0x00000000000879c3 */ /* 0x000e220000008800 */
[----:B------:R-:W-:Y:S01]  /*01a0*/  UMOV UR4, 0x400 ;  /* 0x0000040000047882 */ /* 0x000fe20000000000 */
[----:B------:R-:W-:Y:S01]  /*01b0*/  UMOV UR5, 0x1 ;  /* 0x0000000100057882 */ /* 0x000fe20000000000 */
[----:B------:R-:W-:Y:S02]  /*01c0*/  UMOV UR6, 0x100 ;  /* 0x0000010000067882 */ /* 0x000fe40000000000 */
[----:B------:R-:W-:-:S04]  /*01d0*/  UIADD3 UR6, -UR6, 0x100000, URZ ;  /* 0x0010000006067890 */ /* 0x000fc8000fffe13f */
[----:B------:R-:W-:Y:S02]  /*01e0*/  USHF.L.U32 UR7, UR6, 0xb, URZ ;  /* 0x0000000b06077899 */ /* 0x000fe4000800063f */
[----:B------:R-:W-:Y:S02]  /*01f0*/  USHF.L.U32 UR6, UR6, 0x1, URZ ;  /* 0x0000000106067899 */ /* 0x000fe4000800063f */
[----:B0-----:R-:W-:Y:S02]  /*0200*/  ULEA UR8, UR8, UR4, 0x18 ;  /* 0x0000000408087291 */ /* 0x001fe4000f8ec03f */
[----:B------:R-:W-:-:S04]  /*0210*/  UIADD3 UR4, -UR5, 0x100000, URZ ;  /* 0x0010000005047890 */ /* 0x000fc8000fffe13f */
[----:B------:R-:W-:Y:S02]  /*0220*/  USHF.L.U32 UR5, UR4, 0xb, URZ ;  /* 0x0000000b04057899 */ /* 0x000fe4000800063f */
[----:B------:R-:W-:Y:S01]  /*0230*/  USHF.L.U32 UR4, UR4, 0x1, URZ ;  /* 0x0000000104047899 */ /* 0x000fe2000800063f */
[----:B------:R-:W0:Y:S11]  /*0240*/  FENCE.VIEW.ASYNC.S ;  /* 0x00000000000073c6 */ /* 0x000e360000000000 */
[----:B0-----:R0:W1:Y:S01]  /*0250*/  SYNCS.EXCH.64 URZ, [UR8], UR4 ;  /* 0x00000004083f75b2 */ /* 0x0010620008000100 */
[----:B------:R0:W2:Y:S01]  /*0260*/  SYNCS.EXCH.64 URZ, [UR8+0x70], UR6 ;  /* 0x00007006083f75b2 */ /* 0x0000a20008000100 */
[----:B------:R0:W3:Y:S01]  /*0270*/  SYNCS.EXCH.64 URZ, [UR8+0x8], UR4 ;  /* 0x00000804083f75b2 */ /* 0x0000e20008000100 */
[----:B------:R0:W4:Y:S01]  /*0280*/  SYNCS.EXCH.64 URZ, [UR8+0x78], UR6 ;  /* 0x00007806083f75b2 */ /* 0x0001220008000100 */
[----:B------:R0:W0:Y:S01]  /*0290*/  SYNCS.EXCH.64 URZ, [UR8+0x10], UR4 ;  /* 0x00001004083f75b2 */ /* 0x0000220008000100 */
        /* <DEDUP_REMOVED lines=23> */
[----:B-1234-:R-:W-:Y:S01]  /*0410*/  NOP ;  /* 0x0000000000007918 */ /* 0x01efe20000000000 */
.L_x_3:
[----:B0-----:R-:W-:Y:S05]  /*0420*/  BSYNC B0 ;  /* 0x0000000000007941 */ /* 0x001fea0003800000 */
.L_x_2:
[----:B------:R-:W0:Y:S01]  /*0430*/  SHFL.IDX PT, R0, R0, RZ, 0x1f ;  /* 0x00001fff00007589 */ /* 0x000e2200000e0000 */
[----:B------:R-:W-:Y:S01]  /*0440*/  ELECT P0, URZ, PT ;  /* 0x00000000003f782f */ /* 0x000fe20003800000 */
[----:B------:R-:W1:Y:S01]  /*0450*/  LDC R2, c[0x0][0x65c] ;  /* 0x00019700ff027b82 */ /* 0x000e620000000800 */
[----:B------:R-:W-:Y:S01]  /*0460*/  SHF.R.S32.HI R7, RZ, 0x1f, R4 ;  /* 0x0000001fff077819 */ /* 0x000fe20000011404 */
[----:B------:R-:W2:Y:S01]  /*0470*/  S2R R5, SR_CTAID.Y ;  /* 0x0000000000057919 */ /* 0x000ea20000002600 */
[----:B------:R-:W-:Y:S01]  /*0480*/  UMOV UR4, 0x20 ;  /* 0x0000002000047882 */ /* 0x000fe20000000000 */
[----:B------:R-:W-:Y:S01]  /*0490*/  NOP ;  /* 0x0000000000007918 */ /* 0x000fe20000000000 */
[----:B------:R-:W-:Y:S01]  /*04a0*/  LEA.HI R7, R7, R4, RZ, 0x2 ;  /* 0x0000000407077211 */ /* 0x000fe200078f10ff */
[----:B------:R-:W3:Y:S01]  /*04b0*/  S2R R6, SR_CTAID.X ;  /* 0x0000000000067919 */ /* 0x000ee20000002500 */
[----:B------:R-:W-:Y:S01]  /*04c0*/  ISETP.NE.AND P2, PT, R10, RZ, PT ;  /* 0x000000ff0a00720c */ /* 0x000fe20003f45270 */
[----:B------:R-:W-:Y:S01]  /*04d0*/  NOP ;  /* 0x0000000000007918 */ /* 0x000fe20000000000 */
[----:B------:R-:W-:-:S02]  /*04e0*/  LOP3.LUT R7, R7, 0xfffffffc, RZ, 0xc0, !PT ;  /* 0xfffffffc07077812 */ /* 0x000fc400078ec0ff */
[----:B0-----:R-:W-:Y:S02]  /*04f0*/  ISETP.NE.OR P0, PT, R0, RZ, !P0 ;  /* 0x000000ff0000720c */ /* 0x001fe40004705670 */
[----:B-1----:R-:W-:-:S04]  /*0500*/  ISETP.NE.AND P3, PT, R2, 0x1, PT ;  /* 0x000000010200780c */ /* 0x002fc80003f65270 */
[----:B------:R-:W-:Y:S01]  /*0510*/  P2R R0, PR, RZ, 0x8 ;  /* 0x00000008ff007803 */ /* 0x000fe20000000000 */
[----:B------:R-:W-:Y:S01]  /*0520*/  IMAD.IADD R0, R4, 0x1, -R7 ;  /* 0x0000000104007824 */ /* 0x000fe200078e0a07 */
[----:B------:R-:W-:Y:S01]  /*0530*/  LOP3.LUT R4, R3, 0x7f, RZ, 0xc0, !PT ;  /* 0x0000007f03047812 */ /* 0x000fe200078ec0ff */
[----:B------:R-:W-:-:S03]  /*0540*/  IMAD.MOV.U32 R7, RZ, RZ, RZ ;  /* 0x000000ffff077224 */ /* 0x000fc600078e00ff */
[----:B------:R-:W-:Y:S01]  /*0550*/  ISETP.NE.AND P1, PT, R0, 0x3, PT ;  /* 0x000000030000780c */ /* 0x000fe20003f25270 */
[----:B------:R-:W-:Y:S01]  /*0560*/  VOTEU.ALL UP0, P0 ;  /* 0x00000000003f7886 */ /* 0x000fe20000000000 */
[----:B------:R-:W-:Y:S01]  /*0570*/  VOTEU.ALL UP1, P0 ;  /* 0x00000000003f7886 */ /* 0x000fe20000020000 */
[----:B------:R-:W3:Y:S01]  /*0580*/  @P3 LDC R17, c[0x0][0x10] ;  /* 0x00000400ff113b82 */ /* 0x000ee20000000800 */
[----:B--2---:R-:W-:Y:S02]  /*0590*/  @P3 IMAD.MOV.U32 R8, RZ, RZ, R5 ;  /* 0x000000ffff083224 */ /* 0x004fe400078e0005 */
[----:B------:R-:W-:Y:S01]  /*05a0*/  @!UP0 UMOV UR6, 0x400 ;  /* 0x0000040000068882 */ /* 0x000fe20000000000 */
[----:B------:R-:W-:-:S04]  /*05b0*/  @!UP0 UIADD3 UR4, -UR4, 0x100000, URZ ;  /* 0x0010000004048890 */ /* 0x000fc8000fffe13f */
[----:B------:R-:W-:Y:S02]  /*05c0*/  @!UP0 USHF.L.U32 UR5, UR4, 0xb, URZ ;  /* 0x0000000b04058899 */ /* 0x000fe4000800063f */
[----:B------:R-:W-:Y:S01]  /*05d0*/  @!UP0 USHF.L.U32 UR4, UR4, 0x1, URZ ;  /* 0x0000000104048899 */ /* 0x000fe2000800063f */
[----:B------:R-:W-:Y:S01]  /*05e0*/  @P3 IMAD.MOV.U32 R9, RZ, RZ, RZ ;  /* 0x000000ffff093224 */ /* 0x000fe200078e00ff */
[----:B------:R-:W0:Y:S08]  /*05f0*/  @!UP0 S2UR UR7, SR_CgaCtaId ;  /* 0x00000000000789c3 */ /* 0x000e300000008800 */
[----:B------:R-:W1:Y:S01]  /*0600*/  @!P3 LDC R11, c[0x0][0xc] ;  /* 0x00000300ff0bbb82 */ /* 0x000e620000000800 */
[----:B---3--:R-:W-:Y:S01]  /*0610*/  @P3 IMAD.WIDE.U32 R16, R6, R17, R8 ;  /* 0x0000001106103225 */ /* 0x008fe200078e0008 */
[----:B0-----:R-:W-:Y:S01]  /*0620*/  @!UP0 ULEA UR8, UR7, UR6, 0x18 ;  /* 0x0000000607088291 */ /* 0x001fe2000f8ec03f */
[----:B------:R-:W-:-:S02]  /*0630*/  VOTEU.ALL UP0, P0 ;  /* 0x00000000003f7886 */ /* 0x000fc40000000000 */
[----:B------:R-:W-:Y:S01]  /*0640*/  ULDC UR6, c[0x0][0xc] ;  /* 0x0000030000067ab9 */ /* 0x000fe20000000800 */
[----:B------:R-:W-:Y:S01]  /*0650*/  ISETP.EQ.OR P0, PT, R0, RZ, !P1 ;  /* 0x000000ff0000720c */ /* 0x000fe20004f02670 */
[----:B------:R-:W-:-:S03]  /*0660*/  ULDC UR7, c[0x0][0x10] ;  /* 0x0000040000077ab9 */ /* 0x000fc60000000800 */
[C---:B------:R-:W-:Y:S01]  /*0670*/  ISETP.EQ.AND P0, PT, R10.reuse, RZ, P0 ;  /* 0x000000ff0a00720c */ /* 0x040fe20000702270 */
[----:B------:R-:W-:Y:S02]  /*0680*/  VIADD R10, R10, 0xffffffff ;  /* 0xffffffff0a0a7836 */ /* 0x000fe40000000000 */
[----:B-1----:R-:W-:Y:S01]  /*0690*/  @!P3 IMAD.WIDE.U32 R8, R11, R5, R6 ;  /* 0x000000050b08b225 */ /* 0x002fe200078e0006 */
[----:B------:R-:W0:Y:S02]  /*06a0*/  FENCE.VIEW.ASYNC.S ;  /* 0x00000000000073c6 */ /* 0x000e240000000000 */
[----:B0-----:R-:W0:Y:S01]  /*06b0*/  @!UP0 SYNCS.EXCH.64 URZ, [UR8+0xf0], UR4 ;  /* 0x0000f004083f85b2 */ /* 0x001e220008000100 */
[----:B------:R-:W-:Y:S01]  /*06c0*/  SEL R18, RZ, 0x1, !P0 ;  /* 0x00000001ff127807 */ /* 0x000fe20004000000 */
[----:B------:R-:W-:Y:S01]  /*06d0*/  @P3 IMAD.MOV.U32 R11, RZ, RZ, RZ ;  /* 0x000000ffff0b3224 */ /* 0x000fe200078e00ff */
[----:B------:R-:W-:Y:S01]  /*06e0*/  ISETP.GE.U32.AND P1, PT, R10, 0x2, PT ;  /* 0x000000020a00780c */ /* 0x000fe20003f26070 */
[----:B------:R-:W-:-:S02]  /*06f0*/  @!P3 IMAD.MOV.U32 R16, RZ, RZ, R8 ;  /* 0x000000ffff10b224 */ /* 0x000fc400078e0008 */
[----:B------:R-:W-:Y:S01]  /*0700*/  @P3 IMAD.IADD R17, R17, 0x1, R11 ;  /* 0x0000000111113824 */ /* 0x000fe200078e020b */
[----:B------:R-:W-:Y:S01]  /*0710*/  SEL R18, R18, 0x2, P1 ;  /* 0x0000000212127807 */ /* 0x000fe20000800000 */
[----:B------:R-:W-:Y:S01]  /*0720*/  @!P3 IMAD.MOV.U32 R17, RZ, RZ, R9 ;  /* 0x000000ffff11b224 */ /* 0x000fe200078e0009 */
[----:B------:R1:W0:Y:S01]  /*0730*/  @!UP1 SYNCS.EXCH.64 URZ, [UR8+0xf8], UR4 ;  /* 0x0000f804083f95b2 */ /* 0x0002220008000100 */
[----:B------:R-:W-:Y:S01]  /*0740*/  NOP ;  /* 0x0000000000007918 */ /* 0x000fe20000000000 */
[----:B-1----:R-:W-:-:S03]  /*0750*/  UIMAD.WIDE.U32 UR4, UR6, UR7, URZ ;  /* 0x00000007060472a5 */ /* 0x002fc6000f8e003f */
[----:B------:R-:W-:Y:S02]  /*0760*/  ULDC UR6, c[0x0][0x14] ;  /* 0x0000050000067ab9 */ /* 0x000fe40000000800 */
[----:B------:R-:W-:Y:S02]  /*0770*/  UIMAD.WIDE.U32 UR36, UR4, UR6, URZ ;  /* 0x00000006042472a5 */ /* 0x000fe4000f8e003f */
[----:B------:R-:W-:-:S04]  /*0780*/  UIMAD UR42, UR5, UR6, URZ ;  /* 0x00000006052a72a4 */ /* 0x000fc8000f8e023f */
[----:B------:R-:W-:Y:S01]  /*0790*/  UIADD3 UR42, UR37, UR42, URZ ;  /* 0x0000002a252a7290 */ /* 0x000fe2000fffe03f */
[----:B0-----:R-:W-:Y:S06]  /*07a0*/  BAR.SYNC.DEFER_BLOCKING 0x0 ;  /* 0x0000000000007b1d */ /* 0x001fec0000010000 */
[----:B------:R-:W-:Y:S05]  /*07b0*/  @!P2 BRA `(.L_x_4) ;  /* 0x000000500078a947 */ /* 0x000fea0003800000 */
[----:B------:R-:W-:-:S13]  /*07c0*/  ISETP.GT.U32.AND P0, PT, R10, 0x1, PT ;  /* 0x000000010a00780c */ /* 0x000fda0003f04070 */
[----:B------:R-:W-:Y:S05]  /*07d0*/  @P0 EXIT ;  /* 0x000000000000094d */ /* 0x000fea0003800000 */
[----:B------:R-:W-:Y:S01]  /*07e0*/  ULDC.64 UR4, c[0x0][0x650] ;  /* 0x0001940000047ab9 */ /* 0x000fe20000000a00 */
[----:B------:R-:W-:Y:S01]  /*07f0*/  PRMT R0, RZ, 0x7610, R0 ;  /* 0x00007610ff007816 */ /* 0x000fe20000000000 */
[----:B------:R-:W-:Y:S01]  /*0800*/  IMAD.MOV.U32 R97, RZ, RZ, -0x1 ;  /* 0xffffffffff617424 */ /* 0x000fe200078e00ff */
[----:B------:R-:W-:Y:S01]  /*0810*/  ISETP.GE.U32.AND P0, PT, R16, UR4, PT ;  /* 0x0000000410007c0c */ /* 0x000fe2000bf06070 */
[----:B------:R-:W-:Y:S02]  /*0820*/  IMAD.MOV.U32 R98, RZ, RZ, -0x1 ;  /* 0xffffffffff627424 */ /* 0x000fe400078e00ff */
[----:B------:R-:W-:Y:S01]  /*0830*/  IMAD.MOV.U32 R19, RZ, RZ, -0x1 ;  /* 0xffffffffff137424 */ /* 0x000fe200078e00ff */
[----:B------:R-:W-:-:S13]  /*0840*/  ISETP.GE.U32.AND.EX P0, PT, R17, UR5, PT, P0 ;  /* 0x0000000511007c0c */ /* 0x000fda000bf06100 */
[----:B------:R-:W-:Y:S05]  /*0850*/  @P0 BRA `(.L_x_5) ;  /* 0x0000000400580947 */ /* 0x000fea0003800000 */
[----:B------:R-:W0:Y:S01]  /*0860*/  LDC.64 R20, c[0x0][0x628] ;  /* 0x00018a00ff147b82 */ /* 0x000e220000000a00 */
[----:B------:R-:W-:Y:S02]  /*0870*/  IMAD.MOV.U32 R8, RZ, RZ, R16 ;  /* 0x000000ffff087224 */ /* 0x000fe400078e0010 */
[----:B------:R-:W-:-:S05]  /*0880*/  IMAD.MOV.U32 R9, RZ, RZ, R17 ;  /* 0x000000ffff097224 */ /* 0x000fca00078e0011 */
[----:B------:R-:W1:Y:S08]  /*0890*/  LDC R0, c[0x0][0x630] ;  /* 0x00018c00ff007b82 */ /* 0x000e700000000800 */
[----:B------:R-:W2:Y:S01]  /*08a0*/  LDC.64 R22, c[0x0][0x620] ;  /* 0x00018800ff167b82 */ /* 0x000ea20000000a00 */
[----:B0-----:R-:W-:-:S04]  /*08b0*/  ISETP.NE.U32.AND P0, PT, R20, RZ, PT ;  /* 0x000000ff1400720c */ /* 0x001fc80003f05070 */
[----:B------:R-:W-:-:S13]  /*08c0*/  ISETP.NE.AND.EX P0, PT, R21, RZ, PT, P0 ;  /* 0x000000ff1500720c */ /* 0x000fda0003f05300 */
[----:B-12---:R-:W-:Y:S05]  /*08d0*/  @!P0 BRA `(.L_x_6) ;  /* 0x0000000000288947 */ /* 0x006fea0003800000 */
[----:B------:R-:W0:Y:S02]  /*08e0*/  LDC R13, c[0x0][0x634] ;  /* 0x00018d00ff0d7b82 */ /* 0x000e240000000800 */
[----:B0-----:R-:W-:-:S05]  /*08f0*/  IADD3 R13, P0, R16, R13, RZ ;  /* 0x0000000d100d7210 */ /* 0x001fca0007f1e0ff */
[----:B------:R-:W-:-:S04]  /*0900*/  IMAD.X R15, RZ, RZ, R17, P0 ;  /* 0x000000ffff0f7224 */ /* 0x000fc800000e0611 */
[----:B------:R-:W-:-:S04]  /*0910*/  IMAD.WIDE.U32 R8, R15, R20, RZ ;  /* 0x000000140f087225 */ /* 0x000fc800078e00ff */
[----:B------:R-:W-:-:S04]  /*0920*/  IMAD.WIDE.U32 R10, P0, R13, R21, R8 ;  /* 0x000000150d0a7225 */ /* 0x000fc80007800008 */
[----:B------:R-:W-:-:S04]  /*0930*/  IMAD.WIDE.U32 R8, R13, R20, RZ ;  /* 0x000000140d087225 */ /* 0x000fc800078e00ff */
[----:B------:R-:W-:Y:S01]  /*0940*/  IMAD.X R13, RZ, RZ, RZ, P0 ;  /* 0x000000ffff0d7224 */ /* 0x000fe200000e06ff */
[----:B------:R-:W-:Y:S01]  /*0950*/  IADD3 RZ, P0, R9, R10, RZ ;  /* 0x0000000a09ff7210 */ /* 0x000fe20007f1e0ff */
[----:B------:R-:W-:-:S04]  /*0960*/  IMAD.MOV.U32 R12, RZ, RZ, R11 ;  /* 0x000000ffff0c7224 */ /* 0x000fc800078e000b */
[----:B------:R-:W-:-:S08]  /*0970*/  IMAD.WIDE.U32.X R8, R15, R21, R12, P0 ;  /* 0x000000150f087225 */ /* 0x000fd000000e040c */
.L_x_6:
[-CC-:B------:R-:W-:Y:S01]  /*0980*/  SHF.R.U64 R25, R8, R0.reuse, R9.reuse ;  /* 0x0000000008197219 */ /* 0x180fe20000001209 */
[----:B------:R-:W0:Y:S01]  /*0990*/  LDC R12, c[0x0][0x618] ;  /* 0x00018600ff0c7b82 */ /* 0x000e220000000800 */
[----:B------:R-:W-:Y:S01]  /*09a0*/  SHF.R.U32.HI R7, RZ, R0, R9 ;  /* 0x00000000ff077219 */ /* 0x000fe20000011609 */
[----:B------:R-:W-:Y:S01]  /*09b0*/  ULDC UR4, c[0x0][0x150] ;  /* 0x0000540000047ab9 */ /* 0x000fe20000000800 */
[----:B------:R-:W-:Y:S02]  /*09c0*/  IADD3 R11, P0, RZ, -R25, RZ ;  /* 0x80000019ff0b7210 */ /* 0x000fe40007f1e0ff */
[----:B------:R-:W-:-:S03]  /*09d0*/  I2FP.F32.U32 R0, R6 ;  /* 0x0000000600007245 */ /* 0x000fc60000201000 */
[----:B------:R-:W1:Y:S01]  /*09e0*/  LDC.64 R30, c[0x0][0x640] ;  /* 0x00019000ff1e7b82 */ /* 0x000e620000000a00 */
[----:B------:R-:W-:Y:S02]  /*09f0*/  IMAD.X R13, RZ, RZ, ~R7, P0 ;  /* 0x000000ffff0d7224 */ /* 0x000fe400000e0e07 */
[----:B------:R-:W-:Y:S01]  /*0a00*/  FMUL R0, R0, UR4 ;  /* 0x0000000400007c20 */ /* 0x000fe20008400000 */
[----:B------:R-:W-:Y:S01]  /*0a10*/  IMAD.WIDE.U32 R8, R11, R22, R16 ;  /* 0x000000160b087225 */ /* 0x000fe200078e0010 */
[----:B------:R-:W-:-:S03]  /*0a20*/  ULDC UR4, c[0x0][0x154] ;  /* 0x0000550000047ab9 */ /* 0x000fc60000000800 */
[----:B------:R-:W-:Y:S01]  /*0a30*/  IMAD R10, R13, R22, RZ ;  /* 0x000000160d0a7224 */ /* 0x000fe200078e02ff */
[----:B------:R-:W2:Y:S01]  /*0a40*/  LDC R7, c[0x0][0x144] ;  /* 0x00005100ff077b82 */ /* 0x000ea20000000800 */
[----:B------:R-:W3:Y:S02]  /*0a50*/  F2I.U32.TRUNC.NTZ R0, R0 ;  /* 0x0000000000007305 */ /* 0x000ee4000020f000 */
[----:B------:R-:W-:-:S04]  /*0a60*/  IMAD R11, R11, R23, R10 ;  /* 0x000000170b0b7224 */ /* 0x000fc800078e020a */
[----:B------:R-:W-:Y:S01]  /*0a70*/  IMAD.IADD R9, R9, 0x1, R11 ;  /* 0x0000000109097824 */ /* 0x000fe200078e020b */
[----:B------:R-:W4:Y:S01]  /*0a80*/  LDC R24, c[0x0][0x608] ;  /* 0x00018200ff187b82 */ /* 0x000f220000000800 */
[----:B------:R-:W-:-:S03]  /*0a90*/  IMAD.MOV.U32 R11, RZ, RZ, -0x1 ;  /* 0xffffffffff0b7424 */ /* 0x000fc600078e00ff */
[-CC-:B0-----:R-:W-:Y:S02]  /*0aa0*/  SHF.R.U64 R22, R8, R12.reuse, R9.reuse ;  /* 0x0000000c08167219 */ /* 0x181fe40000001209 */
[----:B------:R-:W-:Y:S02]  /*0ab0*/  I2FP.F32.U32 R8, R5 ;  /* 0x0000000500087245 */ /* 0x000fe40000201000 */
[----:B------:R-:W0:Y:S01]  /*0ac0*/  LDC R28, c[0x0][0x658] ;  /* 0x00019600ff1c7b82 */ /* 0x000e220000000800 */
[----:B-1----:R-:W-:Y:S01]  /*0ad0*/  ISETP.NE.U32.AND P0, PT, R30, RZ, PT ;  /* 0x000000ff1e00720c */ /* 0x002fe20003f05070 */
[----:B---3--:R-:W-:Y:S02]  /*0ae0*/  IMAD.MOV R10, RZ, RZ, -R0 ;  /* 0x000000ffff0a7224 */ /* 0x008fe400078e0a00 */
[----:B------:R-:W-:Y:S01]  /*0af0*/  FMUL R8, R8, UR4 ;  /* 0x0000000408087c20 */ /* 0x000fe20008400000 */
[----:B------:R-:W-:Y:S02]  /*0b00*/  SHF.R.U32.HI R9, RZ, R12, R9 ;  /* 0x0000000cff097219 */ /* 0x000fe40000011609 */
[----:B------:R-:W-:Y:S01]  /*0b10*/  ISETP.NE.AND.EX P0, PT, R31, RZ, PT, P0 ;  /* 0x000000ff1f00720c */ /* 0x000fe20003f05300 */
[----:B------:R1:W3:Y:S01]  /*0b20*/  F2I.U32.TRUNC.NTZ R15, R8 ;  /* 0x00000008000f7305 */ /* 0x0002e2000020f000 */
[----:B------:R-:W1:Y:S01]  /*0b30*/  LDC R20, c[0x0][0x148] ;  /* 0x00005200ff147b82 */ /* 0x000e620000000800 */
[----:B--2---:R-:W-:-:S07]  /*0b40*/  IMAD R0, R7, R10, R6 ;  /* 0x0000000a07007224 */ /* 0x004fce00078e0206 */
[----:B------:R-:W2:Y:S01]  /*0b50*/  LDC R26, c[0x0][0x600] ;  /* 0x00018000ff1a7b82 */ /* 0x000ea20000000800 */
[-CC-:B----4-:R-:W-:Y:S02]  /*0b60*/  SHF.R.U64 R32, R22, R24.reuse, R9.reuse ;  /* 0x0000001816207219 */ /* 0x190fe40000001209 */
[----:B------:R-:W-:Y:S01]  /*0b70*/  SHF.R.U32.HI R7, RZ, R24, R9 ;  /* 0x00000018ff077219 */ /* 0x000fe20000011609 */
[----:B------:R-:W-:-:S04]  /*0b80*/  IMAD.MOV.U32 R9, RZ, RZ, 0x1 ;  /* 0x00000001ff097424 */ /* 0x000fc800078e00ff */
[----:B------:R-:W4:Y:S01]  /*0b90*/  LDC R21, c[0x0][0x648] ;  /* 0x00019200ff157b82 */ /* 0x000f220000000800 */
[-C--:B0-----:R-:W-:Y:S02]  /*0ba0*/  SHF.L.U32 R6, R11, R28.reuse, RZ ;  /* 0x0000001c0b067219 */ /* 0x081fe400000006ff */
[--C-:B------:R-:W-:Y:S02]  /*0bb0*/  SHF.R.U64 R24, R32, R28, R7.reuse ;  /* 0x0000001c20187219 */ /* 0x100fe40000001207 */
[----:B------:R-:W-:Y:S02]  /*0bc0*/  LOP3.LUT R13, RZ, R6, RZ, 0x33, !PT ;  /* 0x00000006ff0d7212 */ /* 0x000fe400078e33ff */
[-C--:B------:R-:W-:Y:S01]  /*0bd0*/  SHF.R.U32.HI R7, RZ, R28.reuse, R7 ;  /* 0x0000001cff077219 */ /* 0x080fe20000011607 */
[----:B------:R-:W0:Y:S01]  /*0be0*/  LDC R23, c[0x0][0x638] ;  /* 0x00018e00ff177b82 */ /* 0x000e220000000800 */
[----:B------:R-:W-:Y:S01]  /*0bf0*/  SHF.L.U32 R12, R9, R28, RZ ;  /* 0x0000001c090c7219 */ /* 0x000fe200000006ff */
[----:B------:R-:W-:-:S06]  /*0c00*/  IMAD.MOV.U32 R6, RZ, RZ, R24 ;  /* 0x000000ffff067224 */ /* 0x000fcc00078e0018 */
[----:B------:R-:W0:Y:S01]  /*0c10*/  LDC R97, c[0x0][0x610] ;  /* 0x00018400ff617b82 */ /* 0x000e220000000800 */
[----:B-1-3--:R-:W-:Y:S05]  /*0c20*/  @!P0 BRA `(.L_x_7) ;  /* 0x0000000000288947 */ /* 0x00afea0003800000 */
[----:B------:R-:W1:Y:S02]  /*0c30*/  LDC R11, c[0x0][0x64c] ;  /* 0x00019300ff0b7b82 */ /* 0x000e640000000800 */
[----:B-1----:R-:W-:-:S05]  /*0c40*/  IADD3 R11, P0, R24, R11, RZ ;  /* 0x0000000b180b7210 */ /* 0x002fca0007f1e0ff */
        /* <DEDUP_REMOVED lines=8> */
.L_x_7:
[----:B----4-:R-:W-:Y:S01]  /*0cd0*/  SHF.R.U64 R6, R6, R21, R7 ;  /* 0x0000001506067219 */ /* 0x010fe20000001207 */
[----:B--2---:R-:W-:Y:S01]  /*0ce0*/  VIADD R7, R26, 0xffffffff ;  /* 0xffffffff1a077836 */ /* 0x004fe20000000000 */
[----:B------:R-:W-:Y:S01]  /*0cf0*/  LOP3.LUT R13, R32, R13, RZ, 0xc0, !PT ;  /* 0x0000000d200d7212 */ /* 0x000fe200078ec0ff */
[----:B------:R-:W-:Y:S02]  /*0d00*/  IMAD.MOV R15, RZ, RZ, -R15 ;  /* 0x000000ffff0f7224 */ /* 0x000fe400078e0a0f */
[----:B------:R-:W-:Y:S02]  /*0d10*/  IMAD.MOV R8, RZ, RZ, -R6 ;  /* 0x000000ffff087224 */ /* 0x000fe400078e0a06 */
[----:B------:R-:W-:Y:S01]  /*0d20*/  IMAD R13, R12, R6, R13 ;  /* 0x000000060c0d7224 */ /* 0x000fe200078e020d */
[----:B------:R-:W-:Y:S01]  /*0d30*/  LOP3.LUT R6, R22, R7, RZ, 0xc0, !PT ;  /* 0x0000000716067212 */ /* 0x000fe200078ec0ff */
[----:B------:R-:W-:Y:S02]  /*0d40*/  @P3 IMAD R0, R20, R15, R5 ;  /* 0x0000000f14003224 */ /* 0x000fe400078e0205 */
[----:B0-----:R-:W-:-:S02]  /*0d50*/  IMAD R5, R8, R23, R24 ;  /* 0x0000001708057224 */ /* 0x001fc400078e0218 */
[----:B------:R-:W-:Y:S02]  /*0d60*/  IMAD R97, R13, R97, R0 ;  /* 0x000000610d617224 */ /* 0x000fe400078e0200 */
[----:B------:R-:W-:Y:S02]  /*0d70*/  IMAD R6, R5, R26, R6 ;  /* 0x0000001a05067224 */ /* 0x000fe400078e0206 */
[----:B------:R-:W-:Y:S02]  /*0d80*/  IMAD.MOV.U32 R0, RZ, RZ, 0x1 ;  /* 0x00000001ff007424 */ /* 0x000fe400078e00ff */
[----:B------:R-:W-:Y:S01]  /*0d90*/  IMAD.MOV.U32 R19, RZ, RZ, R25 ;  /* 0x000000ffff137224 */ /* 0x000fe200078e0019 */
[----:B------:R-:W-:Y:S02]  /*0da0*/  SEL R98, R6, R97, !P3 ;  /* 0x0000006106627207 */ /* 0x000fe40005800000 */
[----:B------:R-:W-:-:S07]  /*0db0*/  SEL R97, R97, R6, !P3 ;  /* 0x0000000661617207 */ /* 0x000fce0005800000 */
.L_x_5:
[----:B------:R-:W-:-:S08]  /*0dc0*/  NOP ;  /* 0x0000000000007918 */ /* 0x000fd00000000000 */
[----:B------:R-:W0:Y:S02]  /*0dd0*/  USETMAXREG.TRY_ALLOC.CTAPOOL UP0, 0xe8 ;  /* 0x000000e8000079c8 */ /* 0x000e240008000600 */
[----:B0-----:R-:W-:-:S13]  /*0de0*/  PLOP3.LUT P0, PT, PT, PT, UP0, 0x80, 0x0 ;  /* 0x000000000000781c */ /* 0x001fda0003f0f008 */
[----:B------:R-:W-:Y:S05]  /*0df0*/  @!P0 BRA `(.L_x_5) ;  /* 0xfffffffc00f08947 */ /* 0x000fea000383ffff */
[----:B------:R-:W-:Y:S01]  /*0e00*/  ULDC.64 UR4, c[0x0][0x598] ;  /* 0x0001660000047ab9 */ /* 0x000fe20000000a00 */
[----:B------:R-:W-:Y:S01]  /*0e10*/  ULDC.64 UR38, c[0x0][0x208] ;  /* 0x0000820000267ab9 */ /* 0x000fe20000000a00 */
[----:B------:R-:W-:-:S04]  /*0e20*/  ISETP.NE.U32.AND P0, PT, RZ, UR4, PT ;  /* 0x00000004ff007c0c */ /* 0x000fc8000bf05070 */
[----:B------:R-:W-:-:S13]  /*0e30*/  ISETP.NE.AND.EX P0, PT, RZ, UR5, PT, P0 ;  /* 0x00000005ff007c0c */ /* 0x000fda000bf05300 */
[----:B------:R-:W-:Y:S05]  /*0e40*/  @!P0 BRA `(.L_x_8) ;  /* 0x00000000001c8947 */ /* 0x000fea0003800000 */
[----:B------:R-:W0:Y:S02]  /*0e50*/  LDC.64 R6, c[0x0][0x598] ;  /* 0x00016600ff067b82 */ /* 0x000e240000000a00 */
[----:B0-----:R-:W2:Y:S02]  /*0e60*/  LDG.E.64 R6, desc[UR38][R6.64] ;  /* 0x0000002606067981 */ /* 0x001ea4000c1e1b00 */
[----:B--2---:R-:W-:-:S04]  /*0e70*/  ISETP.NE.U32.AND P0, PT, R6, RZ, PT ;  /* 0x000000ff0600720c */ /* 0x004fc80003f05070 */
[----:B------:R-:W-:-:S13]  /*0e80*/  ISETP.NE.AND.EX P0, PT, R7, RZ, PT, P0 ;  /* 0x000000ff0700720c */ /* 0x000fda0003f05300 */
[----:B------:R-:W-:Y:S05]  /*0e90*/  @!P0 BRA `(.L_x_8) ;  /* 0x0000000000088947 */ /* 0x000fea0003800000 */
[----:B------:R0:W5:Y:S01]  /*0ea0*/  LD.E R88, desc[UR38][R6.64] ;  /* 0x0000002606587980 */ /* 0x000162000c101900 */
[----:B------:R-:W-:Y:S05]  /*0eb0*/  BRA `(.L_x_9) ;  /* 0x0000000000247947 */ /* 0x000fea0003800000 */
.L_x_8:
[----:B------:R-:W-:Y:S02]  /*0ec0*/  ULDC.64 UR4, c[0x0][0x588] ;  /* 0x0001620000047ab9 */ /* 0x000fe40000000a00 */
[----:B------:R-:W-:-:S04]  /*0ed0*/  ISETP.NE.U32.AND P0, PT, RZ, UR4, PT ;  /* 0x00000004ff007c0c */ /* 0x000fc8000bf05070 */
[----:B------:R-:W-:-:S13]  /*0ee0*/  ISETP.NE.AND.EX P0, PT, RZ, UR5, PT, P0 ;  /* 0x00000005ff007c0c */ /* 0x000fda000bf05300 */
[----:B------:R-:W-:Y:S05]  /*0ef0*/  @!P0 BRA `(.L_x_10) ;  /* 0x00000000000c8947 */ /* 0x000fea0003800000 */
[----:B------:R-:W0:Y:S02]  /*0f00*/  LDC.64 R88, c[0x0][0x588] ;  /* 0x00016200ff587b82 */ /* 0x000e240000000a00 */
[----:B0-----:R1:W5:Y:S01]  /*0f10*/  LDG.E R88, desc[UR38][R88.64] ;  /* 0x0000002658587981 */ /* 0x001362000c1e1900 */
[----:B------:R-:W-:Y:S05]  /*0f20*/  BRA `(.L_x_9) ;  /* 0x0000000000087947 */ /* 0x000fea0003800000 */
.L_x_10:
[----:B------:R-:W-:Y:S02]  /*0f30*/  ULDC UR4, c[0x0][0x580] ;  /* 0x0001600000047ab9 */ /* 0x000fe40000000800 */
[----:B------:R-:W-:-:S07]  /*0f40*/  IMAD.U32 R88, RZ, RZ, UR4 ;  /* 0x00000004ff587e24 */ /* 0x000fce000f8e00ff */
.L_x_9:
[----:B------:R-:W-:Y:S02]  /*0f50*/  ULDC.64 UR4, c[0x0][0x5a0] ;  /* 0x0001680000047ab9 */ /* 0x000fe40000000a00 */
[----:B------:R-:W-:-:S04]  /*0f60*/  ISETP.NE.U32.AND P0, PT, RZ, UR4, PT ;  /* 0x00000004ff007c0c */ /* 0x000fc8000bf05070 */
[----:B------:R-:W-:-:S13]  /*0f70*/  ISETP.NE.AND.EX P0, PT, RZ, UR5, PT, P0 ;  /* 0x00000005ff007c0c */ /* 0x000fda000bf05300 */
[----:B------:R-:W-:Y:S05]  /*0f80*/  @!P0 BRA `(.L_x_11) ;  /* 0x00000000001c8947 */ /* 0x000fea0003800000 */
[----:B0-----:R-:W0:Y:S02]  /*0f90*/  LDC.64 R6, c[0x0][0x5a0] ;  /* 0x00016800ff067b82 */ /* 0x001e240000000a00 */
[----:B0-----:R-:W2:Y:S02]  /*0fa0*/  LDG.E.64 R6, desc[UR38][R6.64] ;  /* 0x0000002606067981 */ /* 0x001ea4000c1e1b00 */
[----:B--2---:R-:W-:-:S04]  /*0fb0*/  ISETP.NE.U32.AND P0, PT, R6, RZ, PT ;  /* 0x000000ff0600720c */ /* 0x004fc80003f05070 */
[----:B------:R-:W-:-:S13]  /*0fc0*/  ISETP.NE.AND.EX P0, PT, R7, RZ, PT, P0 ;  /* 0x000000ff0700720c */ /* 0x000fda0003f05300 */
[----:B------:R-:W-:Y:S05]  /*0fd0*/  @!P0 BRA `(.L_x_11) ;  /* 0x0000000000088947 */ /* 0x000fea0003800000 */
[----:B-1----:R0:W5:Y:S01]  /*0fe0*/  LD.E R89, desc[UR38][R6.64] ;  /* 0x0000002606597980 */ /* 0x002162000c101900 */
[----:B------:R-:W-:Y:S05]  /*0ff0*/  BRA `(.L_x_12) ;  /* 0x0000000000247947 */ /* 0x000fea0003800000 */
.L_x_11:
[----:B------:R-:W-:Y:S02]  /*1000*/  ULDC.64 UR4, c[0x0][0x590] ;  /* 0x0001640000047ab9 */ /* 0x000fe40000000a00 */
[----:B------:R-:W-:-:S04]  /*1010*/  ISETP.NE.U32.AND P0, PT, RZ, UR4, PT ;  /* 0x00000004ff007c0c */ /* 0x000fc8000bf05070 */
[----:B------:R-:W-:-:S13]  /*1020*/  ISETP.NE.AND.EX P0, PT, RZ, UR5, PT, P0 ;  /* 0x00000005ff007c0c */ /* 0x000fda000bf05300 */
[----:B------:R-:W-:Y:S05]  /*1030*/  @!P0 BRA `(.L_x_13) ;  /* 0x00000000000c8947 */ /* 0x000fea0003800000 */
[----:B0-----:R-:W1:Y:S02]  /*1040*/  LDC.64 R6, c[0x0][0x590] ;  /* 0x00016400ff067b82 */ /* 0x001e640000000a00 */
[----:B-1----:R1:W5:Y:S01]  /*1050*/  LDG.E R89, desc[UR38][R6.64] ;  /* 0x0000002606597981 */ /* 0x002362000c1e1900 */
[----:B------:R-:W-:Y:S05]  /*1060*/  BRA `(.L_x_12) ;  /* 0x0000000000087947 */ /* 0x000fea0003800000 */
.L_x_13:
[----:B------:R-:W-:Y:S02]  /*1070*/  ULDC UR4, c[0x0][0x584] ;  /* 0x0001610000047ab9 */ /* 0x000fe40000000800 */
[----:B-1----:R-:W-:-:S07]  /*1080*/  IMAD.U32 R89, RZ, RZ, UR4 ;  /* 0x00000004ff597e24 */ /* 0x002fce000f8e00ff */
.L_x_12:
[----:B------:R-:W-:-:S13]  /*1090*/  LOP3.LUT P0, RZ, R0, 0xff, RZ, 0xc0, !PT ;  /* 0x000000ff00ff7812 */ /* 0x000fda000780c0ff */
[----:B------:R-:W-:Y:S05]  /*10a0*/  @!P0 EXIT ;  /* 0x000000000000894d */ /* 0x000fea0003800000 */
[----:B------:R-:W2:Y:S01]  /*10b0*/  LDC R91, c[0x0][0x658] ;  /* 0x00019600ff5b7b82 */ /* 0x000ea20000000800 */
[----:B------:R-:W-:Y:S01]  /*10c0*/  ULDC.64 UR6, c[0x0][0x288] ;  /* 0x0000a20000067ab9 */ /* 0x000fe20000000a00 */
[----:B------:R-:W-:Y:S01]  /*10d0*/  LOP3.LUT R14, R14, 0x1, RZ, 0xc0, !PT ;  /* 0x000000010e0e7812 */ /* 0x000fe200078ec0ff */
[----:B------:R-:W-:Y:S01]  /*10e0*/  UIADD3 UR4, UR7, 0x3f, URZ ;  /* 0x0000003f07047890 */ /* 0x000fe2000fffe03f */
[----:B------:R-:W-:Y:S01]  /*10f0*/  SHF.R.U32.HI R0, RZ, 0x2, R3 ;  /* 0x00000002ff007819 */ /* 0x000fe20000011603 */
[----:B------:R-:W-:Y:S01]  /*1100*/  IMAD.U32 R5, RZ, RZ, UR6 ;  /* 0x00000006ff057e24 */ /* 0x000fe2000f8e00ff */
[----:B------:R-:W-:Y:S01]  /*1110*/  SHF.R.U32.HI R4, RZ, 0x1, R4 ;  /* 0x00000001ff047819 */ /* 0x000fe20000011604 */
[----:B------:R-:W-:Y:S01]  /*1120*/  USHF.R.S32.HI UR5, URZ, 0x1f, UR4 ;  /* 0x0000001f3f057899 */ /* 0x000fe20008011404 */
[----:B------:R-:W-:Y:S01]  /*1130*/  LOP3.LUT R90, R3, 0x3, RZ, 0xc0, !PT ;  /* 0x00000003035a7812 */ /* 0x000fe200078ec0ff */
[----:B01----:R-:W-:Y:S01]  /*1140*/  IMAD.SHL.U32 R7, R14, 0x40, RZ ;  /* 0x000000400e077824 */ /* 0x003fe200078e00ff */
[----:B------:R-:W-:Y:S01]  /*1150*/  LOP3.LUT R0, R0, 0x7, RZ, 0xc0, !PT ;  /* 0x0000000700007812 */ /* 0x000fe200078ec0ff */
[----:B------:R-:W-:Y:S01]  /*1160*/  ULEA.HI UR5, UR5, UR4, URZ, 0x6 ;  /* 0x0000000405057291 */ /* 0x000fe2000f8f303f */
[----:B------:R-:W-:Y:S01]  /*1170*/  LOP3.LUT R23, R4, 0x30, RZ, 0xc0, !PT ;  /* 0x0000003004177812 */ /* 0x000fe200078ec0ff */
[----:B------:R-:W-:Y:S01]  /*1180*/  IMAD R90, R90, -0x2, R5 ;  /* 0xfffffffe5a5a7824 */ /* 0x000fe200078e0205 */
[--C-:B------:R-:W-:Y:S01]  /*1190*/  LOP3.LUT R22, R7, 0x40, R0.reuse, 0xe2, !PT ;  /* 0x0000004007167812 */ /* 0x100fe200078ee200 */
[----:B------:R-:W-:Y:S01]  /*11a0*/  USHF.R.S32.HI UR43, URZ, 0x6, UR5 ;  /* 0x000000063f2b7899 */ /* 0x000fe20008011405 */
[-C--:B------:R-:W-:Y:S01]  /*11b0*/  IADD3 R5, RZ, -R23.reuse, -R0 ;  /* 0x80000017ff057210 */ /* 0x080fe20007ffe800 */
[----:B------:R-:W-:Y:S01]  /*11c0*/  IMAD.MOV.U32 R0, RZ, RZ, -0x1 ;  /* 0xffffffffff007424 */ /* 0x000fe200078e00ff */
[C---:B------:R-:W-:Y:S01]  /*11d0*/  LOP3.LUT R93, R3.reuse, 0x80, RZ, 0xc0, !PT ;  /* 0x00000080035d7812 */ /* 0x040fe200078ec0ff */
[----:B------:R-:W-:Y:S01]  /*11e0*/  UISETP.LT.AND UP0, UPT, UR43, 0x1, UPT ;  /* 0x000000012b00788c */ /* 0x000fe2000bf01270 */
[----:B------:R-:W-:Y:S01]  /*11f0*/  IMAD.MOV.U32 R4, RZ, RZ, 0x1 ;  /* 0x00000001ff047424 */ /* 0x000fe200078e00ff */
[----:B------:R-:W-:Y:S01]  /*1200*/  ULDC UR4, c[0x0][0x284] ;  /* 0x0000a10000047ab9 */ /* 0x000fe20000000800 */
[----:B------:R-:W-:Y:S01]  /*1210*/  IMAD R5, R14, -0x40, R5 ;  /* 0xffffffc00e057824 */ /* 0x000fe200078e0205 */
[----:B------:R-:W-:Y:S01]  /*1220*/  LOP3.LUT R22, R22, R23, RZ, 0xfc, !PT ;  /* 0x0000001716167212 */ /* 0x000fe200078efcff */
[----:B------:R-:W-:Y:S01]  /*1230*/  USEL UR44, UR43, 0x1, UP0 ;  /* 0x000000012b2c7887 */ /* 0x000fe20008000000 */
[-C--:B--2---:R-:W-:Y:S01]  /*1240*/  SHF.L.U32 R0, R0, R91.reuse, RZ ;  /* 0x0000005b00007219 */ /* 0x084fe200000006ff */
[----:B------:R-:W-:Y:S01]  /*1250*/  IMAD.SHL.U32 R92, R3, 0x2, RZ ;  /* 0x00000002035c7824 */ /* 0x000fe200078e00ff */
[----:B------:R-:W-:Y:S01]  /*1260*/  SHF.L.U32 R91, R4, R91, RZ ;  /* 0x0000005b045b7219 */ /* 0x000fe200000006ff */
[----:B------:R-:W-:Y:S01]  /*1270*/  VIADD R95, R5, UR4 ;  /* 0x00000004055f7c36 */ /* 0x000fe20008000000 */
[----:B------:R-:W-:Y:S01]  /*1280*/  SHF.R.U32.HI R93, RZ, 0x7, R93 ;  /* 0x00000007ff5d7819 */ /* 0x000fe2000001165d */
[----:B------:R-:W-:Y:S01]  /*1290*/  IMAD.MOV.U32 R23, RZ, RZ, RZ ;  /* 0x000000ffff177224 */ /* 0x000fe200078e00ff */
[----:B------:R-:W-:Y:S01]  /*12a0*/  LOP3.LUT R94, RZ, R0, RZ, 0x33, !PT ;  /* 0x00000000ff5e7212 */ /* 0x000fe200078e33ff */
[----:B------:R-:W-:Y:S01]  /*12b0*/  UIADD3 UR44, UR43, -UR44, URZ ;  /* 0x8000002c2b2c7290 */ /* 0x000fe2000fffe03f */
[----:B------:R-:W-:Y:S01]  /*12c0*/  UMOV UR40, URZ ;  /* 0x0000003f00287c82 */ /* 0x000fe20008000000 */
[----:B------:R-:W-:-:S10]  /*12d0*/  UMOV UR41, URZ ;  /* 0x0000003f00297c82 */ /* 0x000fd40008000000 */
.L_x_163:
[----:B------:R-:W0:Y:S01]  /*12e0*/  SHFL.IDX PT, R0, R93, RZ, 0x1f ;  /* 0x00001fff5d007589 */ /* 0x000e2200000e0000 */
[----:B-1----:R-:W1:Y:S01]  /*12f0*/  S2UR UR7, SR_CgaCtaId ;  /* 0x00000000000779c3 */ /* 0x002e620000008800 */
[----:B------:R-:W-:Y:S01]  /*1300*/  UMOV UR6, 0x400 ;  /* 0x0000040000067882 */ /* 0x000fe20000000000 */
[----:B0-----:R-:W-:Y:S01]  /*1310*/  R2UR UR4, R0 ;  /* 0x00000000000472ca */ /* 0x001fe200000e0000 */
[----:B-1----:R-:W-:-:S12]  /*1320*/  ULEA UR6, UR7, UR6, 0x18 ;  /* 0x0000000607067291 */ /* 0x002fd8000f8ec03f */
[----:B------:R-:W-:-:S04]  /*1330*/  ULEA.HI UR5, UR4, UR4, URZ, 0x1 ;  /* 0x0000000404057291 */ /* 0x000fc8000f8f083f */
[----:B------:R-:W-:-:S04]  /*1340*/  ULOP3.LUT UR5, UR5, 0xffffe, URZ, 0xc0, !UPT ;  /* 0x000ffffe05057892 */ /* 0x000fc8000f8ec03f */
[----:B------:R-:W-:-:S03]  /*1350*/  UIADD3 UR5, UR4, -UR5, URZ ;  /* 0x8000000504057290 */ /* 0x000fc6000fffe03f */
[----:B------:R-:W-:Y:S01]  /*1360*/  ULDC UR4, c[0x0][0x28c] ;  /* 0x0000a30000047ab9 */ /* 0x000fe20000000800 */
[----:B------:R-:W-:Y:S01]  /*1370*/  ULEA UR5, UR5, UR6, 0xc ;  /* 0x0000000605057291 */ /* 0x000fe2000f8e603f */
[----:B------:R-:W-:-:S03]  /*1380*/  ISETP.LT.AND P0, PT, RZ, UR4, PT ;  /* 0x00000004ff007c0c */ /* 0x000fc6000bf01270 */
[----:B------:R-:W-:-:S04]  /*1390*/  UIADD3 UR5, UR5, 0x200, URZ ;  /* 0x0000020005057890 */ /* 0x000fc8000fffe03f */
[----:B------:R-:W-:-:S04]  /*13a0*/  USHF.R.U32.HI UR5, URZ, 0x4, UR5 ;  /* 0x000000043f057899 */ /* 0x000fc80008011605 */
[----:B------:R-:W-:-:S04]  /*13b0*/  ULOP3.LUT UR5, UR5, 0x3fff, URZ, 0xc0, !UPT ;  /* 0x00003fff05057892 */ /* 0x000fc8000f8ec03f */
[----:B------:R-:W-:Y:S01]  /*13c0*/  ULOP3.LUT UR45, UR5, 0x10000, URZ, 0xfc, !UPT ;  /* 0x00010000052d7892 */ /* 0x000fe2000f8efc3f */
[----:B---34-:R-:W-:Y:S11]  /*13d0*/  @P0 BRA `(.L_x_14) ;  /* 0x0000000000400947 */ /* 0x018ff60003800000 */
[----:B------:R-:W-:Y:S01]  /*13e0*/  MOV R0, 0x0 ;  /* 0x0000000000007802 */ /* 0x000fe20000000f00 */
[----:B------:R-:W-:Y:S01]  /*13f0*/  ULDC.64 UR4, c[0x4][0x68] ;  /* 0x01001a0000047ab9 */ /* 0x000fe20000000a00 */
[----:B------:R-:W-:Y:S01]  /*1400*/  ULDC.64 UR6, c[0x4][0x8] ;  /* 0x0100020000067ab9 */ /* 0x000fe20000000a00 */
[----:B------:R-:W-:Y:S01]  /*1410*/  IMAD.U32 R4, RZ, RZ, UR4 ;  /* 0x00000004ff047e24 */ /* 0x000fe2000f8e00ff */
[----:B------:R0:W1:Y:S01]  /*1420*/  LDC.64 R14, c[0x4][R0] ;  /* 0x01000000000e7b82 */ /* 0x0000620000000a00 */
[----:B------:R-:W-:Y:S01]  /*1430*/  IMAD.U32 R5, RZ, RZ, UR5 ;  /* 0x00000005ff057e24 */ /* 0x000fe2000f8e00ff */
[----:B------:R-:W-:Y:S01]  /*1440*/  ULDC.64 UR4, c[0x4][0x70] ;  /* 0x01001c0000047ab9 */ /* 0x000fe20000000a00 */
[----:B------:R-:W-:Y:S02]  /*1450*/  IMAD.U32 R10, RZ, RZ, UR6 ;  /* 0x00000006ff0a7e24 */ /* 0x000fe4000f8e00ff */
[----:B------:R-:W-:Y:S02]  /*1460*/  IMAD.U32 R6, RZ, RZ, UR4 ;  /* 0x00000004ff067e24 */ /* 0x000fe4000f8e00ff */
[----:B------:R-:W-:-:S02]  /*1470*/  IMAD.U32 R7, RZ, RZ, UR5 ;  /* 0x00000005ff077e24 */ /* 0x000fc4000f8e00ff */
[----:B------:R-:W-:Y:S02]  /*1480*/  IMAD.U32 R11, RZ, RZ, UR7 ;  /* 0x00000007ff0b7e24 */ /* 0x000fe4000f8e00ff */
[----:B------:R-:W-:Y:S02]  /*1490*/  IMAD.MOV.U32 R8, RZ, RZ, 0x1e1 ;  /* 0x000001e1ff087424 */ /* 0x000fe400078e00ff */
[----:B------:R-:W-:Y:S02]  /*14a0*/  IMAD.MOV.U32 R12, RZ, RZ, 0x1 ;  /* 0x00000001ff0c7424 */ /* 0x000fe400078e00ff */
[----:B0-----:R-:W-:-:S07]  /*14b0*/  IMAD.MOV.U32 R13, RZ, RZ, RZ ;  /* 0x000000ffff0d7224 */ /* 0x001fce00078e00ff */
[----:B------:R-:W-:-:S07]  /*14c0*/  LEPC R20, `(.L_x_14) ;  /* 0x000000001014794e */ /* 0x000fce0000000000 */
[----:B-1---5:R-:W-:Y:S05]  /*14d0*/  CALL.ABS.NOINC R14 ;  /* 0x000000000e007343 */ /* 0x022fea0003c00000 */
.L_x_14:
[----:B------:R-:W-:-:S04]  /*14e0*/  LOP3.LUT R0, R18, 0x1, RZ, 0xfc, !PT ;  /* 0x0000000112007812 */ /* 0x000fc800078efcff */
[----:B------:R-:W-:-:S13]  /*14f0*/  ISETP.NE.AND P0, PT, R0, 0x3, PT ;  /* 0x000000030000780c */ /* 0x000fda0003f05270 */
[----:B------:R-:W-:Y:S05]  /*1500*/  @!P0 BRA `(.L_x_15) ;  /* 0x0000000000048947 */ /* 0x000fea0003800000 */
[----:B------:R-:W-:Y:S01]  /*1510*/  BPT.TRAP 0x1 ;  /* 0x000000040000795c */ /* 0x000fe20000300000 */
.L_x_15:
[----:B------:R-:W0:Y:S01]  /*1520*/  S2UR UR5, SR_CgaCtaId ;  /* 0x00000000000579c3 */ /* 0x000e220000008800 */
[----:B------:R-:W-:Y:S01]  /*1530*/  UMOV UR4, 0x400 ;  /* 0x0000040000047882 */ /* 0x000fe20000000000 */
[----:B------:R-:W-:Y:S02]  /*1540*/  IMAD.U32 R0, RZ, RZ, UR40 ;  /* 0x00000028ff007e24 */ /* 0x000fe4000f8e00ff */
[----:B------:R-:W-:-:S03]  /*1550*/  IMAD.U32 R3, RZ, RZ, UR41 ;  /* 0x00000029ff037e24 */ /* 0x000fc6000f8e00ff */
[----:B------:R-:W-:Y:S01]  /*1560*/  SHF.L.U32 R0, R0, 0x1f, RZ ;  /* 0x0000001f00007819 */ /* 0x000fe200000006ff */
[----:B0-----:R-:W-:-:S06]  /*1570*/  ULEA UR4, UR5, UR4, 0x18 ;  /* 0x0000000405047291 */ /* 0x001fcc000f8ec03f */
[----:B------:R-:W-:-:S04]  /*1580*/  IMAD.U32 R6, RZ, RZ, UR4 ;  /* 0x00000004ff067e24 */ /* 0x000fc8000f8e00ff */
[----:B------:R-:W-:-:S04]  /*1590*/  IMAD R3, R3, 0x8, R6 ;  /* 0x0000000803037824 */ /* 0x000fc800078e0206 */
[----:B------:R0:W1:Y:S01]  /*15a0*/  SYNCS.PHASECHK.TRANS64.TRYWAIT P1, [R3+URZ], R0 ;  /* 0x00000000030075a7 */ /* 0x000062000802017f */
[----:B------:R-:W-:Y:S05]  /*15b0*/  @!P0 BRA `(.L_x_16) ;  /* 0x0000000000048947 */ /* 0x000fea0003800000 */
[----:B------:R-:W-:Y:S01]  /*15c0*/  BPT.TRAP 0x1 ;  /* 0x000000040000795c */ /* 0x000fe20000300000 */
.L_x_16:
[----:B------:R-:W-:-:S05]  /*15d0*/  IMAD.U32 R4, RZ, RZ, UR44 ;  /* 0x0000002cff047e24 */ /* 0x000fca000f8e00ff */
[----:B------:R-:W-:Y:S01]  /*15e0*/  ISETP.GE.AND P2, PT, R4, 0x1, PT ;  /* 0x000000010400780c */ /* 0x000fe20003f46270 */
[----:B-1----:R-:W-:-:S12]  /*15f0*/  @P1 BRA `(.L_x_17) ;  /* 0x0000000000081947 */ /* 0x002fd80003800000 */
[----:B------:R-:W1:Y:S02]  /*1600*/  SYNCS.PHASECHK.TRANS64.TRYWAIT P1, [R3+URZ], R0 ;  /* 0x00000000030075a7 */ /* 0x000e64000802017f */
[----:B-1----:R-:W-:Y:S05]  /*1610*/  @!P1 BRA `(.L_x_18) ;  /* 0x0000005c00bc9947 */ /* 0x002fea0003800000 */
.L_x_17:
[----:B------:R-:W-:Y:S05]  /*1620*/  WARPSYNC.ALL ;  /* 0x0000000000007948 */ /* 0x000fea0003800000 */
[----:B------:R-:W-:Y:S01]  /*1630*/  R2UR UR4, R6 ;  /* 0x00000000060472ca */ /* 0x000fe200000e0000 */
[----:B------:R-:W-:Y:S01]  /*1640*/  UIMAD UR6, UR41, 0x300, UR45 ;  /* 0x00000300290678a4 */ /* 0x000fe2000f8e022d */
[----:B------:R-:W-:Y:S01]  /*1650*/  WARPGROUP.ARRIVE ;  /* 0x00000000000079c5 */ /* 0x000fe20000000000 */
[----:B------:R-:W-:Y:S01]  /*1660*/  UMOV UR9, 0x80000020 ;  /* 0x8000002000097882 */ /* 0x000fe20000000000 */
[----:B------:R-:W-:Y:S01]  /*1670*/  UMOV UR11, 0x80000020 ;  /* 0x80000020000b7882 */ /* 0x000fe20000000000 */
[----:B------:R-:W-:-:S03]  /*1680*/  UIADD3 UR7, UR6, 0x200, URZ ;  /* 0x0000020006077890 */ /* 0x000fc6000fffe03f */
[----:B------:R-:W-:-:S05]  /*1690*/  UMOV UR8, UR6 ;  /* 0x0000000600087c82 */ /* 0x000fca0008000000 */
[----:B------:R-:W-:-:S04]  /*16a0*/  UIADD3 UR4, UR4, 0x2a200, URZ ;  /* 0x0002a20004047890 */ /* 0x000fc8000fffe03f */
[----:B------:R-:W-:-:S04]  /*16b0*/  USHF.R.U32.HI UR4, URZ, 0x4, UR4 ;  /* 0x000000043f047899 */ /* 0x000fc80008011604 */
[----:B------:R-:W-:-:S04]  /*16c0*/  ULOP3.LUT UR4, UR4, 0x3fff, URZ, 0xc0, !UPT ;  /* 0x00003fff04047892 */ /* 0x000fc8000f8ec03f */
[----:B------:R-:W-:-:S04]  /*16d0*/  ULOP3.LUT UR4, UR4, 0x10000, URZ, 0xfc, !UPT ;  /* 0x0001000004047892 */ /* 0x000fc8000f8efc3f */
[----:B------:R-:W-:-:S07]  /*16e0*/  ULEA UR5, UR41, UR4, 0x8 ;  /* 0x0000000429057291 */ /* 0x000fce000f8e403f */
[----:B------:R-:W-:Y:S02]  /*16f0*/  UMOV UR10, UR5 ;  /* 0x00000005000a7c82 */ /* 0x000fe40008000000 */
[----:B------:R-:W-:Y:S01]  /*1700*/  IGMMA.64x64x32.S8.S8 R56, gdesc[UR8], RZ, !UPT, gsb0 ;  /* 0x01e00000083879f1 */ /* 0x000fe2000c0410ff */
[----:B------:R-:W-:Y:S01]  /*1710*/  UMOV UR8, UR7 ;  /* 0x0000000700087c82 */ /* 0x000fe20008000000 */
[----:B------:R-:W-:Y:S01]  /*1720*/  UMOV UR9, 0x80000020 ;  /* 0x8000002000097882 */ /* 0x000fe20000000000 */
[----:B------:R-:W-:Y:S02]  /*1730*/  WARPGROUP.DEPBAR.LE gsb0, 0x0 ;  /* 0x00008000000079c5 */ /* 0x000fe40000010000 */
[----:B------:R-:W-:-:S06]  /*1740*/  WARPGROUP.ARRIVE ;  /* 0x00000000000079c5 */ /* 0x000fcc0000000000 */
[----:B------:R-:W-:Y:S01]  /*1750*/  IGMMA.64x64x32.S8.S8 R24, gdesc[UR8], RZ, !UPT, gsb0 ;  /* 0x01e00000081879f1 */ /* 0x000fe2000c0410ff */
[----:B------:R-:W-:Y:S02]  /*1760*/  UIADD3 UR8, UR6, 0x2, URZ ;  /* 0x0000000206087890 */ /* 0x000fe4000fffe03f */
[----:B------:R-:W-:Y:S01]  /*1770*/  UIADD3 UR10, UR5, 0x2, URZ ;  /* 0x00000002050a7890 */ /* 0x000fe2000fffe03f */
[----:B------:R-:W-:Y:S01]  /*1780*/  UMOV UR9, 0x80000020 ;  /* 0x8000002000097882 */ /* 0x000fe20000000000 */
[----:B------:R-:W-:Y:S01]  /*1790*/  UMOV UR11, 0x80000020 ;  /* 0x80000020000b7882 */ /* 0x000fe20000000000 */
[----:B------:R-:W-:Y:S01]  /*17a0*/  UIADD3 UR6, UR6, 0x202, URZ ;  /* 0x0000020206067890 */ /* 0x000fe2000fffe03f */
[----:B------:R-:W-:Y:S02]  /*17b0*/  WARPGROUP.DEPBAR.LE gsb0, 0x0 ;  /* 0x00008000000079c5 */ /* 0x000fe40000010000 */
[----:B------:R-:W-:-:S06]  /*17c0*/  WARPGROUP.ARRIVE ;  /* 0x00000000000079c5 */ /* 0x000fcc0000000000 */
[----:B------:R-:W-:Y:S01]  /*17d0*/  IGMMA.64x64x32.S8.S8 R56, gdesc[UR8], R56, gsb0 ;  /* 0x01e00000083879f1 */ /* 0x000fe20008041038 */
[----:B------:R-:W-:Y:S01]  /*17e0*/  UMOV UR8, UR6 ;  /* 0x0000000600087c82 */ /* 0x000fe20008000000 */
[----:B------:R-:W-:Y:S01]  /*17f0*/  UMOV UR9, 0x80000020 ;  /* 0x8000002000097882 */ /* 0x000fe20000000000 */
[----:B------:R-:W-:Y:S02]  /*1800*/  WARPGROUP.DEPBAR.LE gsb0, 0x0 ;  /* 0x00008000000079c5 */ /* 0x000fe40000010000 */
[----:B------:R-:W-:-:S06]  /*1810*/  WARPGROUP.ARRIVE ;  /* 0x00000000000079c5 */ /* 0x000fcc0000000000 */
[----:B------:R-:W-:Y:S03]  /*1820*/  IGMMA.64x64x32.S8.S8 R24, gdesc[UR8], R24, gsb0 ;  /* 0x01e00000081879f1 */ /* 0x000fe60008041018 */
[----:B------:R-:W-:Y:S02]  /*1830*/  WARPGROUP.DEPBAR.LE gsb0, 0x0 ;  /* 0x00008000000079c5 */ /* 0x000fe40000010000 */
[----:B------:R-:W-:Y:S05]  /*1840*/  @!P2 BRA `(.L_x_19) ;  /* 0x00000004001ca947 */ /* 0x000fea0003800000 */
[----:B------:R-:W-:Y:S01]  /*1850*/  UIADD3 UR5, UR41, 0x1, URZ ;  /* 0x0000000129057890 */ /* 0x000fe2000fffe03f */
[----:B01----:R-:W-:Y:S02]  /*1860*/  IMAD.U32 R0, RZ, RZ, UR44 ;  /* 0x0000002cff007e24 */ /* 0x003fe4000f8e00ff */
[----:B------:R-:W-:Y:S01]  /*1870*/  IMAD.U32 R3, RZ, RZ, UR41 ;  /* 0x00000029ff037e24 */ /* 0x000fe2000f8e00ff */
[----:B------:R-:W-:-:S04]  /*1880*/  UISETP.NE.AND UP0, UPT, UR5, 0xe, UPT ;  /* 0x0000000e0500788c */ /* 0x000fc8000bf05270 */
[----:B------:R-:W-:Y:S02]  /*1890*/  USEL UR6, URZ, 0x1, UP0 ;  /* 0x000000013f067887 */ /* 0x000fe40008000000 */
[----:B------:R-:W-:Y:S02]  /*18a0*/  USEL UR5, UR5, URZ, UP0 ;  /* 0x0000003f05057287 */ /* 0x000fe40008000000 */
[----:B------:R-:W-:-:S06]  /*18b0*/  ULOP3.LUT UR6, UR40, UR6, URZ, 0x3c, !UPT ;  /* 0x0000000628067292 */ /* 0x000fcc000f8e3c3f */
[----:B------:R-:W-:-:S07]  /*18c0*/  IMAD.U32 R7, RZ, RZ, UR6 ;  /* 0x00000006ff077e24 */ /* 0x000fce000f8e00ff */
.L_x_26:
[----:B0-----:R-:W-:Y:S05]  /*18d0*/  @!P0 BRA `(.L_x_20) ;  /* 0x0000000000048947 */ /* 0x001fea0003800000 */
[----:B------:R-:W-:Y:S01]  /*18e0*/  BPT.TRAP 0x1 ;  /* 0x000000040000795c */ /* 0x000fe20000300000 */
.L_x_20:
[----:B------:R-:W0:Y:S01]  /*18f0*/  S2UR UR7, SR_CgaCtaId ;  /* 0x00000000000779c3 */ /* 0x000e220000008800 */
[----:B------:R-:W-:Y:S01]  /*1900*/  UMOV UR6, 0x400 ;  /* 0x0000040000067882 */ /* 0x000fe20000000000 */
[----:B------:R-:W-:Y:S01]  /*1910*/  IMAD.U32 R5, RZ, RZ, UR5 ;  /* 0x00000005ff057e24 */ /* 0x000fe2000f8e00ff */
[----:B------:R-:W-:Y:S01]  /*1920*/  SHF.L.U32 R4, R7, 0x1f, RZ ;  /* 0x0000001f07047819 */ /* 0x000fe200000006ff */
[----:B0-----:R-:W-:-:S06]  /*1930*/  ULEA UR6, UR7, UR6, 0x18 ;  /* 0x0000000607067291 */ /* 0x001fcc000f8ec03f */
[----:B------:R-:W-:-:S04]  /*1940*/  IMAD.U32 R6, RZ, RZ, UR6 ;  /* 0x00000006ff067e24 */ /* 0x000fc8000f8e00ff */
[----:B------:R-:W-:-:S04]  /*1950*/  IMAD R5, R5, 0x8, R6 ;  /* 0x0000000805057824 */ /* 0x000fc800078e0206 */
[----:B------:R0:W1:Y:S01]  /*1960*/  SYNCS.PHASECHK.TRANS64.TRYWAIT P1, [R5+URZ], R4 ;  /* 0x00000004050075a7 */ /* 0x000062000802017f */
[----:B------:R-:W-:Y:S05]  /*1970*/  @!P0 BRA `(.L_x_21) ;  /* 0x0000000000048947 */ /* 0x000fea0003800000 */
[----:B------:R-:W-:Y:S01]  /*1980*/  BPT.TRAP 0x1 ;  /* 0x000000040000795c */ /* 0x000fe20000300000 */
.L_x_21:
[----:B-1----:R-:W-:Y:S05]  /*1990*/  @P1 BRA `(.L_x_22) ;  /* 0x0000000000081947 */ /* 0x002fea0003800000 */
[----:B------:R-:W1:Y:S02]  /*19a0*/  SYNCS.PHASECHK.TRANS64.TRYWAIT P1, [R5+URZ], R4 ;  /* 0x00000004050075a7 */ /* 0x000e64000802017f */
[----:B-1----:R-:W-:Y:S05]  /*19b0*/  @!P1 BRA `(.L_x_23) ;  /* 0x0000005800e89947 */ /* 0x002fea0003800000 */
.L_x_22:
[----:B------:R-:W-:Y:S01]  /*19c0*/  ULEA UR6, UR5, UR4, 0x8 ;  /* 0x0000000405067291 */ /* 0x000fe2000f8e403f */
[----:B------:R-:W-:Y:S01]  /*19d0*/  WARPGROUP.ARRIVE ;  /* 0x00000000000079c5 */ /* 0x000fe20000000000 */
[----:B------:R-:W-:Y:S01]  /*19e0*/  UIMAD UR7, UR5, 0x300, UR45 ;  /* 0x00000300050778a4 */ /* 0x000fe2000f8e022d */
[----:B------:R-:W-:Y:S01]  /*19f0*/  UMOV UR11, 0x80000020 ;  /* 0x80000020000b7882 */ /* 0x000fe20000000000 */
[----:B------:R-:W-:Y:S02]  /*1a00*/  UMOV UR9, 0x80000020 ;  /* 0x8000002000097882 */ /* 0x000fe40000000000 */
[----:B------:R-:W-:Y:S01]  /*1a10*/  UIADD3 UR12, UR7, 0x200, URZ ;  /* 0x00000200070c7890 */ /* 0x000fe2000fffe03f */
[----:B------:R-:W-:Y:S02]  /*1a20*/  UMOV UR10, UR6 ;  /* 0x00000006000a7c82 */ /* 0x000fe40008000000 */
[----:B------:R-:W-:Y:S02]  /*1a30*/  UMOV UR8, UR7 ;  /* 0x0000000700087c82 */ /* 0x000fe40008000000 */
[----:B------:R-:W-:Y:S01]  /*1a40*/  IGMMA.64x64x32.S8.S8 R56, gdesc[UR8], R56, gsb0 ;  /* 0x01e00000083879f1 */ /* 0x000fe20008041038 */
[----:B------:R-:W-:Y:S01]  /*1a50*/  UMOV UR9, 0x80000020 ;  /* 0x8000002000097882 */ /* 0x000fe20000000000 */
[----:B------:R-:W-:Y:S01]  /*1a60*/  UMOV UR8, UR12 ;  /* 0x0000000c00087c82 */ /* 0x000fe20008000000 */
[----:B------:R-:W-:-:S02]  /*1a70*/  WARPGROUP.DEPBAR.LE gsb0, 0x0 ;  /* 0x00008000000079c5 */ /* 0x000fc40000010000 */
[----:B------:R-:W-:-:S06]  /*1a80*/  WARPGROUP.ARRIVE ;  /* 0x00000000000079c5 */ /* 0x000fcc0000000000 */
[----:B------:R-:W-:Y:S01]  /*1a90*/  IGMMA.64x64x32.S8.S8 R24, gdesc[UR8], R24, gsb0 ;  /* 0x01e00000081879f1 */ /* 0x000fe20008041018 */
        /* <DEDUP_REMOVED lines=15> */
[----:B------:R-:W-:Y:S01]  /*1b90*/  BPT.TRAP 0x1 ;  /* 0x000000040000795c */ /* 0x000fe20000300000 */
.L_x_24:
[----:B01----:R-:W-:Y:S01]  /*1ba0*/  IMAD R4, R3, 0x8, R6 ;  /* 0x0000000803047824 */ /* 0x003fe200078e0206 */
[----:B------:R-:W-:-:S03]  /*1bb0*/  ISETP.GT.U32.AND P1, PT, R18, 0x1, PT ;  /* 0x000000011200780c */ /* 0x000fc60003f24070 */
[----:B------:R-:W-:-:S05]  /*1bc0*/  VIADD R4, R4, 0x70 ;  /* 0x0000007004047836 */ /* 0x000fca0000000000 */
[----:B------:R-:W-:-:S04]  /*1bd0*/  PRMT R4, RZ, 0x654, R4 ;  /* 0x00000654ff047816 */ /* 0x000fc80000000004 */
[----:B------:R0:W-:Y:S01]  /*1be0*/  SYNCS.ARRIVE.TRANS64.RED.A1T0 RZ, [R4+URZ], RZ ;  /* 0x000000ff04ff79a7 */ /* 0x0001e2000810043f */
[----:B------:R-:W-:Y:S05]  /*1bf0*/  @P1 BRA `(.L_x_25) ;  /* 0x0000000000041947 */ /* 0x000fea0003800000 */
[----:B------:R-:W-:Y:S01]  /*1c00*/  BPT.TRAP 0x1 ;  /* 0x000000040000795c */ /* 0x000fe20000300000 */
.L_x_25:
[----:B------:R-:W-:Y:S01]  /*1c10*/  UIADD3 UR5, UR5, 0x1, URZ ;  /* 0x0000000105057890 */ /* 0x000fe2000fffe03f */
[C---:B------:R-:W-:Y:S01]  /*1c20*/  ISETP.GT.AND P2, PT, R0.reuse, 0x1, PT ;  /* 0x000000010000780c */ /* 0x040fe20003f44270 */
[----:B------:R-:W-:Y:S02]  /*1c30*/  VIADD R3, R3, 0x1 ;  /* 0x0000000103037836 */ /* 0x000fe40000000000 */
[----:B------:R-:W-:Y:S01]  /*1c40*/  UISETP.NE.AND UP0, UPT, UR5, 0xe, UPT ;  /* 0x0000000e0500788c */ /* 0x000fe2000bf05270 */
[----:B------:R-:W-:Y:S02]  /*1c50*/  VIADD R0, R0, 0xffffffff ;  /* 0xffffffff00007836 */ /* 0x000fe40000000000 */
[C---:B------:R-:W-:Y:S01]  /*1c60*/  ISETP.NE.AND P1, PT, R3.reuse, 0xe, PT ;  /* 0x0000000e0300780c */ /* 0x040fe20003f25270 */
[----:B------:R-:W-:Y:S02]  /*1c70*/  USEL UR6, URZ, 0x1, UP0 ;  /* 0x000000013f067887 */ /* 0x000fe40008000000 */
[----:B------:R-:W-:Y:S01]  /*1c80*/  USEL UR5, UR5, URZ, UP0 ;  /* 0x0000003f05057287 */ /* 0x000fe20008000000 */
[----:B------:R-:W-:-:S03]  /*1c90*/  SEL R3, R3, RZ, P1 ;  /* 0x000000ff03037207 */ /* 0x000fc60000800000 */
[----:B------:R-:W-:Y:S01]  /*1ca0*/  LOP3.LUT R7, R7, UR6, RZ, 0x3c, !PT ;  /* 0x0000000607077c12 */ /* 0x000fe2000f8e3cff */
[----:B------:R-:W-:Y:S07]  /*1cb0*/  @P2 BRA `(.L_x_26) ;  /* 0xfffffffc00042947 */ /* 0x000fee000383ffff */
.L_x_19:
[----:B01----:R-:W0:Y:S02]  /*1cc0*/  LDC R0, c[0x0][0x28c] ;  /* 0x0000a300ff007b82 */ /* 0x003e240000000800 */
[----:B0-----:R-:W-:-:S13]  /*1cd0*/  ISETP.GE.AND P1, PT, R0, 0x1, PT ;  /* 0x000000010000780c */ /* 0x001fda0003f26270 */
[----:B------:R-:W-:Y:S05]  /*1ce0*/  @!P1 BRA `(.L_x_27) ;  /* 0x00000000003c9947 */ /* 0x000fea0003800000 */
[----:B------:R-:W-:Y:S05]  /*1cf0*/  @!P0 BRA `(.L_x_28) ;  /* 0x0000000000048947 */ /* 0x000fea0003800000 */
[----:B------:R-:W-:Y:S01]  /*1d00*/  BPT.TRAP 0x1 ;  /* 0x000000040000795c */ /* 0x000fe20000300000 */
.L_x_28:
[----:B------:R-:W-:Y:S01]  /*1d10*/  UIADD3 UR6, UR44, UR41, URZ ;  /* 0x000000292c067290 */ /* 0x000fe2000fffe03f */
[----:B------:R-:W-:-:S03]  /*1d20*/  ISETP.GT.U32.AND P0, PT, R18, 0x1, PT ;  /* 0x000000011200780c */ /* 0x000fc60003f04070 */
[----:B------:R-:W-:-:S04]  /*1d30*/  USHF.R.U32.HI UR4, URZ, 0x1, UR6 ;  /* 0x000000013f047899 */ /* 0x000fc80008011606 */
[----:B------:R-:W-:-:S04]  /*1d40*/  UIMAD.WIDE.U32 UR4, UR4, -0x6db6db6d, URZ ;  /* 0x92492493040478a5 */ /* 0x000fc8000f8e003f */
[----:B------:R-:W-:-:S04]  /*1d50*/  USHF.R.U32.HI UR4, URZ, 0x2, UR5 ;  /* 0x000000023f047899 */ /* 0x000fc80008011605 */
[----:B------:R-:W-:-:S06]  /*1d60*/  UIMAD UR6, UR4, -0xe, UR6 ;  /* 0xfffffff2040678a4 */ /* 0x000fcc000f8e0206 */
[----:B------:R-:W-:-:S04]  /*1d70*/  IMAD.U32 R3, RZ, RZ, UR6 ;  /* 0x00000006ff037e24 */ /* 0x000fc8000f8e00ff */
[----:B------:R-:W-:-:S04]  /*1d80*/  IMAD R0, R3, 0x8, R6 ;  /* 0x0000000803007824 */ /* 0x000fc800078e0206 */
[----:B------:R-:W-:-:S05]  /*1d90*/  VIADD R0, R0, 0x70 ;  /* 0x0000007000007836 */ /* 0x000fca0000000000 */
[----:B------:R-:W-:-:S04]  /*1da0*/  PRMT R0, RZ, 0x654, R0 ;  /* 0x00000654ff007816 */ /* 0x000fc80000000000 */
[----:B------:R0:W-:Y:S01]  /*1db0*/  SYNCS.ARRIVE.TRANS64.RED.A1T0 RZ, [R0+URZ], RZ ;  /* 0x000000ff00ff79a7 */ /* 0x0001e2000810043f */
[----:B------:R-:W-:Y:S05]  /*1dc0*/  @P0 BRA `(.L_x_27) ;  /* 0x0000000000040947 */ /* 0x000fea0003800000 */
[----:B------:R-:W-:Y:S01]  /*1dd0*/  BPT.TRAP 0x1 ;  /* 0x000000040000795c */ /* 0x000fe20000300000 */
.L_x_27:
[----:B------:R-:W-:Y:S01]  /*1de0*/  IMAD.SHL.U32 R3, R98, 0x40, RZ ;  /* 0x0000004062037824 */ /* 0x000fe200078e00ff */
[----:B------:R-:W-:Y:S01]  /*1df0*/  UIADD3 UR41, UR43, UR41, URZ ;  /* 0x000000292b297290 */ /* 0x000fe2000fffe03f */
[----:B------:R-:W-:Y:S01]  /*1e00*/  IMAD R12, R97, 0xc0, RZ ;  /* 0x000000c0610c7824 */ /* 0x000fe200078e02ff */
[----:B------:R-:W-:Y:S01]  /*1e10*/  ULDC UR6, c[0x0][0x288] ;  /* 0x0000a20000067ab9 */ /* 0x000fe20000000800 */
[----:B------:R-:W-:Y:S01]  /*1e20*/  ULDC UR7, c[0x0][0x284] ;  /* 0x0000a10000077ab9 */ /* 0x000fe20000000800 */
[----:B------:R-:W-:Y:S01]  /*1e30*/  UISETP.GT.U32.AND UP0, UPT, UR41, 0xd, UPT ;  /* 0x0000000d2900788c */ /* 0x000fe2000bf04070 */
[C---:B------:R-:W-:Y:S01]  /*1e40*/  ISETP.GE.AND P0, PT, R3.reuse, UR6, PT ;  /* 0x0000000603007c0c */ /* 0x040fe2000bf06270 */
[----:B------:R-:W-:Y:S01]  /*1e50*/  USHF.R.U32.HI UR4, URZ, 0x1, UR41 ;  /* 0x000000013f047899 */ /* 0x000fe20008011629 */
[----:B------:R-:W-:Y:S01]  /*1e60*/  SHF.R.S32.HI R102, RZ, 0x1f, R19 ;  /* 0x0000001fff667819 */ /* 0x000fe20000011413 */
[----:B------:R-:W-:Y:S01]  /*1e70*/  UISETP.LT.U32.AND UP0, UPT, UR43, 0xe, UP0 ;  /* 0x0000000e2b00788c */ /* 0x000fe20008701070 */
[----:B------:R-:W-:Y:S01]  /*1e80*/  ISETP.GE.OR P0, PT, R12, UR7, P0 ;  /* 0x000000070c007c0c */ /* 0x000fe20008706670 */
[----:B------:R-:W-:Y:S01]  /*1e90*/  UISETP.GE.U32.AND UP1, UPT, UR43, 0xe, UPT ;  /* 0x0000000e2b00788c */ /* 0x000fe2000bf26070 */
[----:B------:R-:W-:Y:S01]  /*1ea0*/  LOP3.LUT R20, R3, 0x6, R92, 0xf8, !PT ;  /* 0x0000000603147812 */ /* 0x000fe200078ef85c */
[----:B------:R-:W-:-:S02]  /*1eb0*/  UIMAD.WIDE.U32 UR4, UR4, -0x6db6db6d, URZ ;  /* 0x92492493040478a5 */ /* 0x000fc4000f8e003f */
[----:B------:R-:W-:Y:S01]  /*1ec0*/  USEL UR6, URZ, 0x1, !UP0 ;  /* 0x000000013f067887 */ /* 0x000fe2000c000000 */
[--C-:B------:R-:W-:Y:S01]  /*1ed0*/  SHF.R.S32.HI R21, RZ, 0x1f, R20.reuse ;  /* 0x0000001fff157819 */ /* 0x100fe20000011414 */
[----:B------:R-:W-:Y:S01]  /*1ee0*/  ULDC.64 UR8, c[0x0][0x5d0] ;  /* 0x0001740000087ab9 */ /* 0x000fe20000000a00 */
[----:B------:R-:W-:Y:S01]  /*1ef0*/  USHF.R.U32.HI UR4, URZ, 0x2, UR5 ;  /* 0x000000023f047899 */ /* 0x000fe20008011605 */
[----:B0-----:R-:W-:Y:S01]  /*1f00*/  IMAD R0, R102, UR8, RZ ;  /* 0x0000000866007c24 */ /* 0x001fe2000f8e02ff */
[----:B------:R-:W-:Y:S01]  /*1f10*/  ULOP3.LUT UR40, UR40, UR6, URZ, 0x3c, !UPT ;  /* 0x0000000628287292 */ /* 0x000fe2000f8e3c3f */
[C---:B------:R-:W-:Y:S01]  /*1f20*/  IMAD.WIDE.U32 R4, R19.reuse, UR8, R20 ;  /* 0x0000000813047c25 */ /* 0x040fe2000f8e0014 */
[----:B------:R-:W-:Y:S02]  /*1f30*/  UIMAD UR41, UR4, -0xe, UR41 ;  /* 0xfffffff2042978a4 */ /* 0x000fe4000f8e0229 */
[----:B------:R-:W-:Y:S01]  /*1f40*/  @UP1 ULOP3.LUT UR40, UR40, 0x1, UR4, 0x78, !UPT ;  /* 0x0000000128281892 */ /* 0x000fe2000f8e7804 */
[----:B------:R-:W-:-:S02]  /*1f50*/  IMAD R7, R19, UR9, R0 ;  /* 0x0000000913077c24 */ /* 0x000fc4000f8e0200 */
[----:B------:R-:W-:Y:S02]  /*1f60*/  IMAD.MOV.U32 R0, RZ, RZ, -0x1 ;  /* 0xffffffffff007424 */ /* 0x000fe400078e00ff */
[----:B------:R-:W-:Y:S01]  /*1f70*/  IMAD.IADD R5, R5, 0x1, R7 ;  /* 0x0000000105057824 */ /* 0x000fe200078e0207 */
[----:B------:R-:W-:Y:S06]  /*1f80*/  @P0 BRA `(.L_x_29) ;  /* 0x0000003400000947 */ /* 0x000fec0003800000 */
[----:B------:R-:W0:Y:S01]  /*1f90*/  LDC.64 R98, c[0x0][0x5c8] ;  /* 0x00017200ff627b82 */ /* 0x000e220000000a00 */
[----:B------:R-:W-:Y:S01]  /*1fa0*/  IMAD.WIDE R10, R97, 0xc0, R22 ;  /* 0x000000c0610a7825 */ /* 0x000fe200078e0216 */
[----:B------:R-:W-:Y:S01]  /*1fb0*/  ULDC.64 UR4, c[0x0][0x5c0] ;  /* 0x0001700000047ab9 */ /* 0x000fe20000000a00 */
[----:B------:R-:W-:Y:S02]  /*1fc0*/  BSSY B0, `(.L_x_29) ;  /* 0x000033c000007945 */ /* 0x000fe40003800000 */
[----:B------:R-:W-:Y:S02]  /*1fd0*/  IMAD.IADD R97, R95, 0x1, -R12 ;  /* 0x000000015f617824 */ /* 0x000fe400078e0a0c */
[----:B------:R-:W-:Y:S02]  /*1fe0*/  IMAD.IADD R3, R90, 0x1, -R3 ;  /* 0x000000015a037824 */ /* 0x000fe400078e0a03 */
[-C--:B0-----:R-:W-:Y:S01]  /*1ff0*/  IMAD R6, R11, R98.reuse, RZ ;  /* 0x000000620b067224 */ /* 0x081fe200078e02ff */
[----:B------:R-:W-:Y:S01]  /*2000*/  SHF.L.U64.HI R13, R98, 0x7, R99 ;  /* 0x00000007620d7819 */ /* 0x000fe20000010263 */
[----:B------:R-:W-:-:S04]  /*2010*/  IMAD.WIDE.U32 R4, R10, R98, R4 ;  /* 0x000000620a047225 */ /* 0x000fc800078e0004 */
[----:B------:R-:W-:Y:S01]  /*2020*/  IMAD R7, R10, R99, R6 ;  /* 0x000000630a077224 */ /* 0x000fe200078e0206 */
[----:B------:R-:W-:Y:S01]  /*2030*/  IADD3 R14, P0, R4, UR4, RZ ;  /* 0x00000004040e7c10 */ /* 0x000fe2000ff1e0ff */
[C---:B------:R-:W-:Y:S02]  /*2040*/  IMAD.SHL.U32 R9, R98.reuse, 0x80, RZ ;  /* 0x0000008062097824 */ /* 0x040fe400078e00ff */
[----:B------:R-:W-:Y:S01]  /*2050*/  IMAD.IADD R7, R5, 0x1, R7 ;  /* 0x0000000105077824 */ /* 0x000fe200078e0207 */
[-C--:B------:R-:W-:Y:S02]  /*2060*/  LEA R4, P1, R98, R14.reuse, 0x3 ;  /* 0x0000000e62047211 */ /* 0x080fe400078218ff */
[----:B------:R-:W-:Y:S02]  /*2070*/  IADD3 R6, P2, R9, R14, RZ ;  /* 0x0000000e09067210 */ /* 0x000fe40007f5e0ff */
[----:B------:R-:W-:Y:S02]  /*2080*/  IADD3.X R15, R7, UR5, RZ, P0, !PT ;  /* 0x00000005070f7c10 */ /* 0x000fe400087fe4ff */
[----:B-----5:R-:W-:-:S02]  /*2090*/  ISETP.NE.AND P0, PT, R89, RZ, PT ;  /* 0x000000ff5900720c */ /* 0x020fc40003f05270 */
[----:B------:R-:W-:Y:S01]  /*20a0*/  LEA.HI.X R5, R98, R15, R99, 0x3, P1 ;  /* 0x0000000f62057211 */ /* 0x000fe200008f1c63 */
[----:B------:R-:W-:Y:S01]  /*20b0*/  IMAD.X R7, R13, 0x1, R15, P2 ;  /* 0x000000010d077824 */ /* 0x000fe200010e060f */
[----:B------:R-:W-:-:S05]  /*20c0*/  IADD3 R8, P1, R9, R4, RZ ;  /* 0x0000000409087210 */ /* 0x000fca0007f3e0ff */
[----:B------:R-:W-:-:S04]  /*20d0*/  IMAD.X R9, R13, 0x1, R5, P1 ;  /* 0x000000010d097824 */ /* 0x000fc800008e0605 */
[----:B------:R-:W-:Y:S05]  /*20e0*/  @!P0 BRA `(.L_x_30) ;  /* 0x0000002400948947 */ /* 0x000fea0003800000 */
[----:B------:R-:W0:Y:S01]  /*20f0*/  LDC.64 R100, c[0x0][0x5b0] ;  /* 0x00016c00ff647b82 */ /* 0x000e220000000a00 */
[----:B------:R-:W-:Y:S01]  /*2100*/  ULDC.64 UR4, c[0x0][0x5b8] ;  /* 0x00016e0000047ab9 */ /* 0x000fe20000000a00 */
[----:B------:R-:W-:Y:S01]  /*2110*/  ISETP.GE.AND P0, PT, R97, 0x1, PT ;  /* 0x000000016100780c */ /* 0x000fe20003f06270 */
[----:B------:R-:W-:Y:S01]  /*2120*/  IMAD R98, R102, UR4, RZ ;  /* 0x0000000466627c24 */ /* 0x000fe2000f8e02ff */
[----:B------:R-:W-:Y:S01]  /*2130*/  BSSY B1, `(.L_x_31) ;  /* 0x0000010000017945 */ /* 0x000fe20003800000 */
[----:B------:R-:W-:Y:S01]  /*2140*/  IMAD.WIDE.U32 R20, R19, UR4, R20 ;  /* 0x0000000413147c25 */ /* 0x000fe2000f8e0014 */
[----:B------:R-:W-:Y:S02]  /*2150*/  ISETP.LT.OR P3, PT, R3, 0x1, !P0 ;  /* 0x000000010300780c */ /* 0x000fe40004761670 */
[----:B------:R-:W1:Y:S01]  /*2160*/  LDC.64 R12, c[0x0][0x5a8] ;  /* 0x00016a00ff0c7b82 */ /* 0x000e620000000a00 */
[----:B------:R-:W-:Y:S02]  /*2170*/  IMAD R19, R19, UR5, R98 ;  /* 0x0000000513137c24 */ /* 0x000fe4000f8e0262 */
[----:B------:R-:W-:-:S02]  /*2180*/  IMAD.MOV.U32 R98, RZ, RZ, R20 ;  /* 0x000000ffff627224 */ /* 0x000fc400078e0014 */
[----:B------:R-:W-:Y:S02]  /*2190*/  IMAD.IADD R99, R21, 0x1, R19 ;  /* 0x0000000115637824 */ /* 0x000fe400078e0213 */
[-C--:B0-----:R-:W-:Y:S01]  /*21a0*/  IMAD R19, R11, R100.reuse, RZ ;  /* 0x000000640b137224 */ /* 0x081fe200078e02ff */
[----:B------:R-:W-:Y:S01]  /*21b0*/  SHF.L.U64.HI R105, R100, 0x3, R101 ;  /* 0x0000000364697819 */ /* 0x000fe20000010265 */
[----:B------:R-:W-:-:S04]  /*21c0*/  IMAD.WIDE.U32 R102, R10, R100, R98 ;  /* 0x000000640a667225 */ /* 0x000fc800078e0062 */
[----:B------:R-:W-:Y:S01]  /*21d0*/  IMAD R109, R10, R101, R19 ;  /* 0x000000650a6d7224 */ /* 0x000fe200078e0213 */
[----:B-1----:R-:W-:Y:S01]  /*21e0*/  IADD3 R102, P1, R102, R12, RZ ;  /* 0x0000000c66667210 */ /* 0x002fe20007f3e0ff */
[----:B------:R-:W-:-:S03]  /*21f0*/  IMAD.SHL.U32 R104, R100, 0x8, RZ ;  /* 0x0000000864687824 */ /* 0x000fc600078e00ff */
[----:B------:R-:W-:Y:S01]  /*2200*/  IADD3.X R103, R13, R103, R109, P1, !PT ;  /* 0x000000670d677210 */ /* 0x000fe20000ffe46d */
[----:B------:R-:W-:Y:S08]  /*2210*/  @P3 BRA `(.L_x_32) ;  /* 0x0000000000043947 */ /* 0x000ff00003800000 */
[----:B------:R0:W5:Y:S02]  /*2220*/  LDG.E.U8 R96, desc[UR38][R102.64] ;  /* 0x0000002666607981 */ /* 0x000164000c1e1100 */
.L_x_32:
[----:B------:R-:W-:Y:S05]  /*2230*/  BSYNC B1 ;  /* 0x0000000000017941 */ /* 0x000fea0003800000 */
.L_x_31:
[----:B-----5:R-:W-:Y:S01]  /*2240*/  LOP3.LUT R19, R96, 0xffff, RZ, 0xc0, !PT ;  /* 0x0000ffff60137812 */ /* 0x020fe200078ec0ff */
[----:B------:R-:W-:Y:S01]  /*2250*/  IMAD.WIDE.U32 R106, R10, R100, R104 ;  /* 0x000000640a6a7225 */ /* 0x000fe200078e0068 */
[----:B------:R-:W-:Y:S01]  /*2260*/  ISETP.LT.OR P4, PT, R3, 0x2, !P0 ;  /* 0x000000020300780c */ /* 0x000fe20004781670 */
[----:B------:R-:W-:Y:S01]  /*2270*/  BSSY B1, `(.L_x_33) ;  /* 0x000000e000017945 */ /* 0x000fe20003800000 */
[----:B------:R-:W-:Y:S01]  /*2280*/  PRMT R108, R19, 0x8880, RZ ;  /* 0x00008880136c7816 */ /* 0x000fe200000000ff */
[----:B------:R-:W-:Y:S01]  /*2290*/  IMAD.IADD R107, R109, 0x1, R107 ;  /* 0x000000016d6b7824 */ /* 0x000fe200078e026b */
[----:B------:R-:W-:Y:S02]  /*22a0*/  IADD3 R106, P2, P5, R20, R12, R106 ;  /* 0x0000000c146a7210 */ /* 0x000fe40007d5e06a */
[----:B------:R-:W-:Y:S01]  /*22b0*/  ISETP.GE.AND P1, PT, R97, 0x9, PT ;  /* 0x000000096100780c */ /* 0x000fe20003f26270 */
[----:B------:R-:W-:Y:S01]  /*22c0*/  IMAD R19, R108, R89, RZ ;  /* 0x000000596c137224 */ /* 0x000fe200078e02ff */
[----:B------:R-:W-:-:S02]  /*22d0*/  IADD3.X R107, R99, R13, R107, P2, P5 ;  /* 0x0000000d636b7210 */ /* 0x000fc400017ea46b */
[----:B------:R-:W-:Y:S01]  /*22e0*/  ISETP.LT.OR P2, PT, R3, 0x1, !P1 ;  /* 0x000000010300780c */ /* 0x000fe20004f41670 */
[----:B------:R-:W-:-:S05]  /*22f0*/  @!P3 IMAD R109, R56, R88, R19 ;  /* 0x00000058386db224 */ /* 0x000fca00078e0213 */
[----:B------:R1:W-:Y:S01]  /*2300*/  @!P3 STG.E.U8 desc[UR38][R14.64], R109 ;  /* 0x0000006d0e00b986 */ /* 0x0003e2000c101126 */
[----:B------:R-:W-:Y:S06]  /*2310*/  @P4 BRA `(.L_x_34) ;  /* 0x00000000000c4947 */ /* 0x000fec0003800000 */
[----:B------:R-:W2:Y:S02]  /*2320*/  LDG.E.U8 R96, desc[UR38][R102.64+0x1] ;  /* 0x0000012666607981 */ /* 0x000ea4000c1e1100 */
[----:B--2---:R-:W-:-:S05]  /*2330*/  PRMT R56, R96, 0x8880, RZ ;  /* 0x0000888060387816 */ /* 0x004fca00000000ff */
[----:B------:R-:W-:-:S07]  /*2340*/  IMAD R19, R56, R89, RZ ;  /* 0x0000005938137224 */ /* 0x000fce00078e02ff */
.L_x_34:
[----:B------:R-:W-:Y:S05]  /*2350*/  BSYNC B1 ;  /* 0x0000000000017941 */ /* 0x000fea0003800000 */
.L_x_33:
[----:B------:R-:W-:Y:S01]  /*2360*/  @!P4 IMAD R57, R57, R88, R19 ;  /* 0x000000583939c224 */ /* 0x000fe200078e0213 */
[----:B------:R-:W-:Y:S04]  /*2370*/  BSSY B1, `(.L_x_35) ;  /* 0x0000006000017945 */ /* 0x000fe80003800000 */
[----:B------:R2:W-:Y:S01]  /*2380*/  @!P4 STG.E.U8 desc[UR38][R14.64+0x1], R57 ;  /* 0x000001390e00c986 */ /* 0x0005e2000c101126 */
[----:B------:R-:W-:Y:S05]  /*2390*/  @P2 BRA `(.L_x_36) ;  /* 0x00000000000c2947 */ /* 0x000fea0003800000 */
[----:B------:R-:W3:Y:S02]  /*23a0*/  LDG.E.U8 R96, desc[UR38][R106.64] ;  /* 0x000000266a607981 */ /* 0x000ee4000c1e1100 */
[----:B---3--:R-:W-:-:S05]  /*23b0*/  PRMT R56, R96, 0x8880, RZ ;  /* 0x0000888060387816 */ /* 0x008fca00000000ff */
[----:B------:R-:W-:-:S07]  /*23c0*/  IMAD R19, R56, R89, RZ ;  /* 0x0000005938137224 */ /* 0x000fce00078e02ff */
.L_x_36:
[----:B------:R-:W-:Y:S05]  /*23d0*/  BSYNC B1 ;  /* 0x0000000000017941 */ /* 0x000fea0003800000 */
.L_x_35:
[C---:B------:R-:W-:Y:S01]  /*23e0*/  ISETP.LT.OR P4, PT, R3.reuse, 0x2, !P1 ;  /* 0x000000020300780c */ /* 0x040fe20004f81670 */
[----:B--2---:R-:W-:Y:S01]  /*23f0*/  @!P2 IMAD R57, R58, R88, R19 ;  /* 0x000000583a39a224 */ /* 0x004fe200078e0213 */
[----:B------:R-:W-:Y:S01]  /*2400*/  BSSY B1, `(.L_x_37) ;  /* 0x0000009000017945 */ /* 0x000fe20003800000 */
[C---:B------:R-:W-:Y:S02]  /*2410*/  ISETP.LT.OR P3, PT, R3.reuse, 0x9, !P0 ;  /* 0x000000090300780c */ /* 0x040fe40004761670 */
[C---:B------:R-:W-:Y:S01]  /*2420*/  ISETP.LT.OR P5, PT, R3.reuse, 0xa, !P0 ;  /* 0x0000000a0300780c */ /* 0x040fe200047a1670 */
[----:B------:R2:W-:Y:S01]  /*2430*/  @!P2 STG.E.U8 desc[UR38][R4.64], R57 ;  /* 0x000000390400a986 */ /* 0x0005e2000c101126 */
[----:B------:R-:W-:-:S06]  /*2440*/  ISETP.LT.OR P2, PT, R3, 0x9, !P1 ;  /* 0x000000090300780c */ /* 0x000fcc0004f41670 */
[----:B------:R-:W-:Y:S07]  /*2450*/  @P4 BRA `(.L_x_38) ;  /* 0x00000000000c4947 */ /* 0x000fee0003800000 */
[----:B------:R-:W3:Y:S02]  /*2460*/  LDG.E.U8 R96, desc[UR38][R106.64+0x1] ;  /* 0x000001266a607981 */ /* 0x000ee4000c1e1100 */
[----:B---3--:R-:W-:-:S05]  /*2470*/  PRMT R56, R96, 0x8880, RZ ;  /* 0x0000888060387816 */ /* 0x008fca00000000ff */
[----:B------:R-:W-:-:S07]  /*2480*/  IMAD R19, R56, R89, RZ ;  /* 0x0000005938137224 */ /* 0x000fce00078e02ff */
.L_x_38:
[----:B------:R-:W-:Y:S05]  /*2490*/  BSYNC B1 ;  /* 0x0000000000017941 */ /* 0x000fea0003800000 */
.L_x_37:
[----:B------:R-:W-:Y:S01]  /*24a0*/  @!P4 IMAD R59, R59, R88, R19 ;  /* 0x000000583b3bc224 */ /* 0x000fe200078e0213 */
[----:B------:R-:W-:Y:S04]  /*24b0*/  BSSY B1, `(.L_x_39) ;  /* 0x0000006000017945 */ /* 0x000fe80003800000 */
[----:B------:R3:W-:Y:S01]  /*24c0*/  @!P4 STG.E.U8 desc[UR38][R4.64+0x1], R59 ;  /* 0x0000013b0400c986 */ /* 0x0007e2000c101126 */
[----:B------:R-:W-:Y:S05]  /*24d0*/  @P3 BRA `(.L_x_40) ;  /* 0x00000000000c3947 */ /* 0x000fea0003800000 */
[----:B------:R-:W4:Y:S02]  /*24e0*/  LDG.E.U8 R96, desc[UR38][R102.64+0x8] ;  /* 0x0000082666607981 */ /* 0x000f24000c1e1100 */
[----:B----4-:R-:W-:-:S05]  /*24f0*/  PRMT R56, R96, 0x8880, RZ ;  /* 0x0000888060387816 */ /* 0x010fca00000000ff */
[----:B------:R-:W-:-:S07]  /*2500*/  IMAD R19, R56, R89, RZ ;  /* 0x0000005938137224 */ /* 0x000fce00078e02ff */
.L_x_40:
[----:B------:R-:W-:Y:S05]  /*2510*/  BSYNC B1 ;  /* 0x0000000000017941 */ /* 0x000fea0003800000 */
.L_x_39:
[----:B--2---:R-:W-:Y:S01]  /*2520*/  @!P3 IMAD R57, R60, R88, R19 ;  /* 0x000000583c39b224 */ /* 0x004fe200078e0213 */
[----:B------:R-:W-:Y:S04]  /*2530*/  BSSY B1, `(.L_x_41) ;  /* 0x0000006000017945 */ /* 0x000fe80003800000 */
[----:B------:R2:W-:Y:S01]  /*2540*/  @!P3 STG.E.U8 desc[UR38][R14.64+0x8], R57 ;  /* 0x000008390e00b986 */ /* 0x0005e2000c101126 */
[----:B------:R-:W-:Y:S05]  /*2550*/  @P5 BRA `(.L_x_42) ;  /* 0x00000000000c5947 */ /* 0x000fea0003800000 */
[----:B------:R-:W4:Y:S02]  /*2560*/  LDG.E.U8 R96, desc[UR38][R102.64+0x9] ;  /* 0x0000092666607981 */ /* 0x000f24000c1e1100 */
[----:B----4-:R-:W-:-:S05]  /*2570*/  PRMT R56, R96, 0x8880, RZ ;  /* 0x0000888060387816 */ /* 0x010fca00000000ff */
[----:B------:R-:W-:-:S07]  /*2580*/  IMAD R19, R56, R89, RZ ;  /* 0x0000005938137224 */ /* 0x000fce00078e02ff */
.L_x_42:
[----:B------:R-:W-:Y:S05]  /*2590*/  BSYNC B1 ;  /* 0x0000000000017941 */ /* 0x000fea0003800000 */
.L_x_41:
[----:B------:R-:W-:Y:S01]  /*25a0*/  @!P5 IMAD R61, R61, R88, R19 ;  /* 0x000000583d3dd224 */ /* 0x000fe200078e0213 */
[----:B------:R-:W-:Y:S04]  /*25b0*/  BSSY B1, `(.L_x_43) ;  /* 0x0000006000017945 */ /* 0x000fe80003800000 */
[----:B------:R4:W-:Y:S01]  /*25c0*/  @!P5 STG.E.U8 desc[UR38][R14.64+0x9], R61 ;  /* 0x0000093d0e00d986 */ /* 0x0009e2000c101126 */
[----:B------:R-:W-:Y:S05]  /*25d0*/  @P2 BRA `(.L_x_44) ;  /* 0x00000000000c2947 */ /* 0x000fea0003800000 */
[----:B------:R-:W5:Y:S02]  /*25e0*/  LDG.E.U8 R96, desc[UR38][R106.64+0x8] ;  /* 0x000008266a607981 */ /* 0x000f64000c1e1100 */
[----:B-----5:R-:W-:-:S05]  /*25f0*/  PRMT R56, R96, 0x8880, RZ ;  /* 0x0000888060387816 */ /* 0x020fca00000000ff */
[----:B------:R-:W-:-:S07]  /*2600*/  IMAD R19, R56, R89, RZ ;  /* 0x0000005938137224 */ /* 0x000fce00078e02ff */
.L_x_44:
[----:B------:R-:W-:Y:S05]  /*2610*/  BSYNC B1 ;  /* 0x0000000000017941 */ /* 0x000fea0003800000 */
.L_x_43:
        /* <DEDUP_REMOVED lines=8> */
[----:B------:R-:W5:Y:S02]  /*26a0*/  LDG.E.U8 R96, desc[UR38][R106.64+0x9] ;  /* 0x000009266a607981 */ /* 0x000f64000c1e1100 */
[----:B-----5:R-:W-:-:S05]  /*26b0*/  PRMT R56, R96, 0x8880, RZ ;  /* 0x0000888060387816 */ /* 0x020fca00000000ff */
[----:B------:R-:W-:-:S07]  /*26c0*/  IMAD R19, R56, R89, RZ ;  /* 0x0000005938137224 */ /* 0x000fce00078e02ff */
.L_x_46:
[----:B------:R-:W-:Y:S05]  /*26d0*/  BSYNC B1 ;  /* 0x0000000000017941 */ /* 0x000fea0003800000 */
.L_x_45:
[----:B------:R-:W-:Y:S01]  /*26e0*/  @!P4 IMAD R63, R63, R88, R19 ;  /* 0x000000583f3fc224 */ /* 0x000fe200078e0213 */
[----:B------:R-:W-:Y:S04]  /*26f0*/  BSSY B1, `(.L_x_47) ;  /* 0x0000006000017945 */ /* 0x000fe80003800000 */
[----:B------:R0:W-:Y:S01]  /*2700*/  @!P4 STG.E.U8 desc[UR38][R4.64+0x9], R63 ;  /* 0x0000093f0400c986 */ /* 0x0001e2000c101126 */
[----:B------:R-:W-:Y:S05]  /*2710*/  @P3 BRA `(.L_x_48) ;  /* 0x00000000000c3947 */ /* 0x000fea0003800000 */
[----:B------:R-:W5:Y:S02]  /*2720*/  LDG.E.U8 R96, desc[UR38][R102.64+0x10] ;  /* 0x0000102666607981 */ /* 0x000f64000c1e1100 */
[----:B-----5:R-:W-:-:S05]  /*2730*/  PRMT R56, R96, 0x8880, RZ ;  /* 0x0000888060387816 */ /* 0x020fca00000000ff */
[----:B------:R-:W-:-:S07]  /*2740*/  IMAD R19, R56, R89, RZ ;  /* 0x0000005938137224 */ /* 0x000fce00078e02ff */
.L_x_48:
[----:B------:R-:W-:Y:S05]  /*2750*/  BSYNC B1 ;  /* 0x0000000000017941 */ /* 0x000fea0003800000 */
.L_x_47:
[----:B--2---:R-:W-:Y:S01]  /*2760*/  @!P3 IMAD R57, R64, R88, R19 ;  /* 0x000000584039b224 */ /* 0x004fe200078e0213 */
[----:B------:R-:W-:Y:S04]  /*2770*/  BSSY B1, `(.L_x_49) ;  /* 0x0000006000017945 */ /* 0x000fe80003800000 */
[----:B------:R2:W-:Y:S01]  /*2780*/  @!P3 STG.E.U8 desc[UR38][R14.64+0x10], R57 ;  /* 0x000010390e00b986 */ /* 0x0005e2000c101126 */
[----:B------:R-:W-:Y:S05]  /*2790*/  @P5 BRA `(.L_x_50) ;  /* 0x00000000000c5947 */ /* 0x000fea0003800000 */
[----:B------:R-:W5:Y:S02]  /*27a0*/  LDG.E.U8 R96, desc[UR38][R102.64+0x11] ;  /* 0x0000112666607981 */ /* 0x000f64000c1e1100 */
[----:B-----5:R-:W-:-:S05]  /*27b0*/  PRMT R56, R96, 0x8880, RZ ;  /* 0x0000888060387816 */ /* 0x020fca00000000ff */
[----:B------:R-:W-:-:S07]  /*27c0*/  IMAD R19, R56, R89, RZ ;  /* 0x0000005938137224 */ /* 0x000fce00078e02ff */
.L_x_50:
[----:B------:R-:W-:Y:S05]  /*27d0*/  BSYNC B1 ;  /* 0x0000000000017941 */ /* 0x000fea0003800000 */
.L_x_49:
[----:B------:R-:W-:Y:S01]  /*27e0*/  @!P5 IMAD R65, R65, R88, R19 ;  /* 0x000000584141d224 */ /* 0x000fe200078e0213 */
[----:B------:R-:W-:Y:S04]  /*27f0*/  BSSY B1, `(.L_x_51) ;  /* 0x0000006000017945 */ /* 0x000fe80003800000 */
[----:B------:R0:W-:Y:S01]  /*2800*/  @!P5 STG.E.U8 desc[UR38][R14.64+0x11], R65 ;  /* 0x000011410e00d986 */ /* 0x0001e2000c101126 */
[----:B------:R-:W-:Y:S05]  /*2810*/  @P2 BRA `(.L_x_52) ;  /* 0x00000000000c2947 */ /* 0x000fea0003800000 */
[----:B------:R-:W5:Y:S02]  /*2820*/  LDG.E.U8 R96, desc[UR38][R106.64+0x10] ;  /* 0x000010266a607981 */ /* 0x000f64000c1e1100 */
[----:B-----5:R-:W-:-:S05]  /*2830*/  PRMT R56, R96, 0x8880, RZ ;  /* 0x0000888060387816 */ /* 0x020fca00000000ff */
[----:B------:R-:W-:-:S07]  /*2840*/  IMAD R19, R56, R89, RZ ;  /* 0x0000005938137224 */ /* 0x000fce00078e02ff */
.L_x_52:
[----:B------:R-:W-:Y:S05]  /*2850*/  BSYNC B1 ;  /* 0x0000000000017941 */ /* 0x000fea0003800000 */
.L_x_51:
        /* <DEDUP_REMOVED lines=11> */
.L_x_54:
[----:B------:R-:W-:Y:S05]  /*2910*/  BSYNC B1 ;  /* 0x0000000000017941 */ /* 0x000fea0003800000 */
.L_x_53:
[----:B------:R-:W-:Y:S01]  /*2920*/  @!P4 IMAD R67, R67, R88, R19 ;  /* 0x000000584343c224 */ /* 0x000fe200078e0213 */
[----:B------:R-:W-:Y:S04]  /*2930*/  BSSY B1, `(.L_x_55) ;  /* 0x0000006000017945 */ /* 0x000fe80003800000 */
[----:B------:R0:W-:Y:S01]  /*2940*/  @!P4 STG.E.U8 desc[UR38][R4.64+0x11], R67 ;  /* 0x000011430400c986 */ /* 0x0001e2000c101126 */
[----:B------:R-:W-:Y:S05]  /*2950*/  @P3 BRA `(.L_x_56) ;  /* 0x00000000000c3947 */ /* 0x000fea0003800000 */
[----:B------:R-:W5:Y:S02]  /*2960*/  LDG.E.U8 R96, desc[UR38][R102.64+0x18] ;  /* 0x0000182666607981 */ /* 0x000f64000c1e1100 */
[----:B-----5:R-:W-:-:S05]  /*2970*/  PRMT R56, R96, 0x8880, RZ ;  /* 0x0000888060387816 */ /* 0x020fca00000000ff */
[----:B------:R-:W-:-:S07]  /*2980*/  IMAD R19, R56, R89, RZ ;  /* 0x0000005938137224 */ /* 0x000fce00078e02ff */
.L_x_56:
[----:B------:R-:W-:Y:S05]  /*2990*/  BSYNC B1 ;  /* 0x0000000000017941 */ /* 0x000fea0003800000 */
.L_x_55:
[----:B--2---:R-:W-:Y:S01]  /*29a0*/  @!P3 IMAD R57, R68, R88, R19 ;  /* 0x000000584439b224 */ /* 0x004fe200078e0213 */
[----:B------:R-:W-:Y:S04]  /*29b0*/  BSSY B1, `(.L_x_57) ;  /* 0x0000006000017945 */ /* 0x000fe80003800000 */
[----:B------:R2:W-:Y:S01]  /*29c0*/  @!P3 STG.E.U8 desc[UR38][R14.64+0x18], R57 ;  /* 0x000018390e00b986 */ /* 0x0005e2000c101126 */
[----:B------:R-:W-:Y:S05]  /*29d0*/  @P5 BRA `(.L_x_58) ;  /* 0x00000000000c5947 */ /* 0x000fea0003800000 */
[----:B------:R-:W5:Y:S02]  /*29e0*/  LDG.E.U8 R96, desc[UR38][R102.64+0x19] ;  /* 0x0000192666607981 */ /* 0x000f64000c1e1100 */
[----:B-----5:R-:W-:-:S05]  /*29f0*/  PRMT R56, R96, 0x8880, RZ ;  /* 0x0000888060387816 */ /* 0x020fca00000000ff */
[----:B------:R-:W-:-:S07]  /*2a00*/  IMAD R19, R56, R89, RZ ;  /* 0x0000005938137224 */ /* 0x000fce00078e02ff */
.L_x_58:
[----:B------:R-:W-:Y:S05]  /*2a10*/  BSYNC B1 ;  /* 0x0000000000017941 */ /* 0x000fea0003800000 */
.L_x_57:
[----:B------:R-:W-:Y:S01]  /*2a20*/  @!P5 IMAD R69, R69, R88, R19 ;  /* 0x000000584545d224 */ /* 0x000fe200078e0213 */
[----:B------:R-:W-:Y:S04]  /*2a30*/  BSSY B1, `(.L_x_59) ;  /* 0x0000006000017945 */ /* 0x000fe80003800000 */
[----:B------:R0:W-:Y:S01]  /*2a40*/  @!P5 STG.E.U8 desc[UR38][R14.64+0x19], R69 ;  /* 0x000019450e00d986 */ /* 0x0001e2000c101126 */
[----:B------:R-:W-:Y:S05]  /*2a50*/  @P2 BRA `(.L_x_60) ;  /* 0x00000000000c2947 */ /* 0x000fea0003800000 */
[----:B------:R-:W5:Y:S02]  /*2a60*/  LDG.E.U8 R96, desc[UR38][R106.64+0x18] ;  /* 0x000018266a607981 */ /* 0x000f64000c1e1100 */
[----:B-----5:R-:W-:-:S05]  /*2a70*/  PRMT R56, R96, 0x8880, RZ ;  /* 0x0000888060387816 */ /* 0x020fca00000000ff */
[----:B------:R-:W-:-:S07]  /*2a80*/  IMAD R19, R56, R89, RZ ;  /* 0x0000005938137224 */ /* 0x000fce00078e02ff */
.L_x_60:
[----:B------:R-:W-:Y:S05]  /*2a90*/  BSYNC B1 ;  /* 0x0000000000017941 */ /* 0x000fea0003800000 */
.L_x_59:
        /* <DEDUP_REMOVED lines=11> */
.L_x_62:
[----:B------:R-:W-:Y:S05]  /*2b50*/  BSYNC B1 ;  /* 0x0000000000017941 */ /* 0x000fea0003800000 */
.L_x_61:
[----:B------:R-:W-:Y:S01]  /*2b60*/  @!P4 IMAD R71, R71, R88, R19 ;  /* 0x000000584747c224 */ /* 0x000fe200078e0213 */
[----:B------:R-:W-:Y:S04]  /*2b70*/  BSSY B1, `(.L_x_63) ;  /* 0x0000006000017945 */ /* 0x000fe80003800000 */
[----:B------:R0:W-:Y:S01]  /*2b80*/  @!P4 STG.E.U8 desc[UR38][R4.64+0x19], R71 ;  /* 0x000019470400c986 */ /* 0x0001e2000c101126 */
[----:B------:R-:W-:Y:S05]  /*2b90*/  @P3 BRA `(.L_x_64) ;  /* 0x00000000000c3947 */ /* 0x000fea0003800000 */
[----:B------:R-:W5:Y:S02]  /*2ba0*/  LDG.E.U8 R96, desc[UR38][R102.64+0x20] ;  /* 0x0000202666607981 */ /* 0x000f64000c1e1100 */
[----:B-----5:R-:W-:-:S05]  /*2bb0*/  PRMT R56, R96, 0x8880, RZ ;  /* 0x0000888060387816 */ /* 0x020fca00000000ff */
[----:B------:R-:W-:-:S07]  /*2bc0*/  IMAD R19, R56, R89, RZ ;  /* 0x0000005938137224 */ /* 0x000fce00078e02ff */
.L_x_64:
[----:B------:R-:W-:Y:S05]  /*2bd0*/  BSYNC B1 ;  /* 0x0000000000017941 */ /* 0x000fea0003800000 */
.L_x_63:
[----:B--2---:R-:W-:Y:S01]  /*2be0*/  @!P3 IMAD R57, R72, R88, R19 ;  /* 0x000000584839b224 */ /* 0x004fe200078e0213 */
[----:B------:R-:W-:Y:S04]  /*2bf0*/  BSSY B1, `(.L_x_65) ;  /* 0x0000006000017945 */ /* 0x000fe80003800000 */
[----:B------:R2:W-:Y:S01]  /*2c00*/  @!P3 STG.E.U8 desc[UR38][R14.64+0x20], R57 ;  /* 0x000020390e00b986 */ /* 0x0005e2000c101126 */
[----:B------:R-:W-:Y:S05]  /*2c10*/  @P5 BRA `(.L_x_66) ;  /* 0x00000000000c5947 */ /* 0x000fea0003800000 */
[----:B------:R-:W5:Y:S02]  /*2c20*/  LDG.E.U8 R96, desc[UR38][R102.64+0x21] ;  /* 0x0000212666607981 */ /* 0x000f64000c1e1100 */
[----:B-----5:R-:W-:-:S05]  /*2c30*/  PRMT R56, R96, 0x8880, RZ ;  /* 0x0000888060387816 */ /* 0x020fca00000000ff */
[----:B------:R-:W-:-:S07]  /*2c40*/  IMAD R19, R56, R89, RZ ;  /* 0x0000005938137224 */ /* 0x000fce00078e02ff */
.L_x_66:
[----:B------:R-:W-:Y:S05]  /*2c50*/  BSYNC B1 ;  /* 0x0000000000017941 */ /* 0x000fea0003800000 */
.L_x_65:
[----:B------:R-:W-:Y:S01]  /*2c60*/  @!P5 IMAD R73, R73, R88, R19 ;  /* 0x000000584949d224 */ /* 0x000fe200078e0213 */
[----:B------:R-:W-:Y:S04]  /*2c70*/  BSSY B1, `(.L_x_67) ;  /* 0x0000006000017945 */ /* 0x000fe80003800000 */
[----:B------:R0:W-:Y:S01]  /*2c80*/  @!P5 STG.E.U8 desc[UR38][R14.64+0x21], R73 ;  /* 0x000021490e00d986 */ /* 0x0001e2000c101126 */
[----:B------:R-:W-:Y:S05]  /*2c90*/  @P2 BRA `(.L_x_68) ;  /* 0x00000000000c2947 */ /* 0x000fea0003800000 */
[----:B------:R-:W5:Y:S02]  /*2ca0*/  LDG.E.U8 R96, desc[UR38][R106.64+0x20] ;  /* 0x000020266a607981 */ /* 0x000f64000c1e1100 */
[----:B-----5:R-:W-:-:S05]  /*2cb0*/  PRMT R56, R96, 0x8880, RZ ;  /* 0x0000888060387816 */ /* 0x020fca00000000ff */
[----:B------:R-:W-:-:S07]  /*2cc0*/  IMAD R19, R56, R89, RZ ;  /* 0x0000005938137224 */ /* 0x000fce00078e02ff */
.L_x_68:
[----:B------:R-:W-:Y:S05]  /*2cd0*/  BSYNC B1 ;  /* 0x0000000000017941 */ /* 0x000fea0003800000 */
.L_x_67:
        /* <DEDUP_REMOVED lines=11> */
.L_x_70:
[----:B------:R-:W-:Y:S05]  /*2d90*/  BSYNC B1 ;  /* 0x0000000000017941 */ /* 0x000fea0003800000 */
.L_x_69:
[----:B------:R-:W-:Y:S01]  /*2da0*/  @!P4 IMAD R75, R75, R88, R19 ;  /* 0x000000584b4bc224 */ /* 0x000fe200078e0213 */
[----:B------:R-:W-:Y:S04]  /*2db0*/  BSSY B1, `(.L_x_71) ;  /* 0x0000006000017945 */ /* 0x000fe80003800000 */
[----:B------:R0:W-:Y:S01]  /*2dc0*/  @!P4 STG.E.U8 desc[UR38][R4.64+0x21], R75 ;  /* 0x0000214b0400c986 */ /* 0x0001e2000c101126 */
[----:B------:R-:W-:Y:S05]  /*2dd0*/  @P3 BRA `(.L_x_72) ;  /* 0x00000000000c3947 */ /* 0x000fea0003800000 */
[----:B------:R-:W5:Y:S02]  /*2de0*/  LDG.E.U8 R96, desc[UR38][R102.64+0x28] ;  /* 0x0000282666607981 */ /* 0x000f64000c1e1100 */
[----:B-----5:R-:W-:-:S05]  /*2df0*/  PRMT R56, R96, 0x8880, RZ ;  /* 0x0000888060387816 */ /* 0x020fca00000000ff */
[----:B------:R-:W-:-:S07]  /*2e00*/  IMAD R19, R56, R89, RZ ;  /* 0x0000005938137224 */ /* 0x000fce00078e02ff */
.L_x_72:
[----:B------:R-:W-:Y:S05]  /*2e10*/  BSYNC B1 ;  /* 0x0000000000017941 */ /* 0x000fea0003800000 */
.L_x_71:
[----:B--2---:R-:W-:Y:S01]  /*2e20*/  @!P3 IMAD R57, R76, R88, R19 ;  /* 0x000000584c39b224 */ /* 0x004fe200078e0213 */
[----:B------:R-:W-:Y:S04]  /*2e30*/  BSSY B1, `(.L_x_73) ;  /* 0x0000006000017945 */ /* 0x000fe80003800000 */
[----:B------:R2:W-:Y:S01]  /*2e40*/  @!P3 STG.E.U8 desc[UR38][R14.64+0x28], R57 ;  /* 0x000028390e00b986 */ /* 0x0005e2000c101126 */
[----:B------:R-:W-:Y:S05]  /*2e50*/  @P5 BRA `(.L_x_74) ;  /* 0x00000000000c5947 */ /* 0x000fea0003800000 */
[----:B------:R-:W5:Y:S02]  /*2e60*/  LDG.E.U8 R96, desc[UR38][R102.64+0x29] ;  /* 0x0000292666607981 */ /* 0x000f64000c1e1100 */
[----:B-----5:R-:W-:-:S05]  /*2e70*/  PRMT R56, R96, 0x8880, RZ ;  /* 0x0000888060387816 */ /* 0x020fca00000000ff */
[----:B------:R-:W-:-:S07]  /*2e80*/  IMAD R19, R56, R89, RZ ;  /* 0x0000005938137224 */ /* 0x000fce00078e02ff */
.L_x_74:
[----:B------:R-:W-:Y:S05]  /*2e90*/  BSYNC B1 ;  /* 0x0000000000017941 */ /* 0x000fea0003800000 */
.L_x_73:
[----:B------:R-:W-:Y:S01]  /*2ea0*/  @!P5 IMAD R77, R77, R88, R19 ;  /* 0x000000584d4dd224 */ /* 0x000fe200078e0213 */
[----:B------:R-:W-:Y:S04]  /*2eb0*/  BSSY B1, `(.L_x_75) ;  /* 0x0000006000017945 */ /* 0x000fe80003800000 */
[----:B------:R0:W-:Y:S01]  /*2ec0*/  @!P5 STG.E.U8 desc[UR38][R14.64+0x29], R77 ;  /* 0x0000294d0e00d986 */ /* 0x0001e2000c101126 */
[----:B------:R-:W-:Y:S05]  /*2ed0*/  @P2 BRA `(.L_x_76) ;  /* 0x00000000000c2947 */ /* 0x000fea0003800000 */
[----:B------:R-:W5:Y:S02]  /*2ee0*/  LDG.E.U8 R96, desc[UR38][R106.64+0x28] ;  /* 0x000028266a607981 */ /* 0x000f64000c1e1100 */
[----:B-----5:R-:W-:-:S05]  /*2ef0*/  PRMT R56, R96, 0x8880, RZ ;  /* 0x0000888060387816 */ /* 0x020fca00000000ff */
[----:B------:R-:W-:-:S07]  /*2f00*/  IMAD R19, R56, R89, RZ ;  /* 0x0000005938137224 */ /* 0x000fce00078e02ff */
.L_x_76:
[----:B------:R-:W-:Y:S05]  /*2f10*/  BSYNC B1 ;  /* 0x0000000000017941 */ /* 0x000fea0003800000 */
.L_x_75:
        /* <DEDUP_REMOVED lines=11> */
.L_x_78:
[----:B------:R-:W-:Y:S05]  /*2fd0*/  BSYNC B1 ;  /* 0x0000000000017941 */ /* 0x000fea0003800000 */
.L_x_77:
[----:B------:R-:W-:Y:S01]  /*2fe0*/  @!P4 IMAD R79, R79, R88, R19 ;  /* 0x000000584f4fc224 */ /* 0x000fe200078e0213 */
[----:B------:R-:W-:Y:S04]  /*2ff0*/  BSSY B1, `(.L_x_79) ;  /* 0x0000006000017945 */ /* 0x000fe80003800000 */
[----:B------:R0:W-:Y:S01]  /*3000*/  @!P4 STG.E.U8 desc[UR38][R4.64+0x29], R79 ;  /* 0x0000294f0400c986 */ /* 0x0001e2000c101126 */
[----:B------:R-:W-:Y:S05]  /*3010*/  @P3 BRA `(.L_x_80) ;  /* 0x00000000000c3947 */ /* 0x000fea0003800000 */
[----:B------:R-:W5:Y:S02]  /*3020*/  LDG.E.U8 R96, desc[UR38][R102.64+0x30] ;  /* 0x0000302666607981 */ /* 0x000f64000c1e1100 */
[----:B-----5:R-:W-:-:S05]  /*3030*/  PRMT R56, R96, 0x8880, RZ ;  /* 0x0000888060387816 */ /* 0x020fca00000000ff */
[----:B------:R-:W-:-:S07]  /*3040*/  IMAD R19, R56, R89, RZ ;  /* 0x0000005938137224 */ /* 0x000fce00078e02ff */
.L_x_80:
[----:B------:R-:W-:Y:S05]  /*3050*/  BSYNC B1 ;  /* 0x0000000000017941 */ /* 0x000fea0003800000 */
.L_x_79:
[----:B--2---:R-:W-:Y:S01]  /*3060*/  @!P3 IMAD R57, R80, R88, R19 ;  /* 0x000000585039b224 */ /* 0x004fe200078e0213 */
[----:B------:R-:W-:Y:S04]  /*3070*/  BSSY B1, `(.L_x_81) ;  /* 0x0000006000017945 */ /* 0x000fe80003800000 */
[----:B------:R2:W-:Y:S01]  /*3080*/  @!P3 STG.E.U8 desc[UR38][R14.64+0x30], R57 ;  /* 0x000030390e00b986 */ /* 0x0005e2000c101126 */
[----:B------:R-:W-:Y:S05]  /*3090*/  @P5 BRA `(.L_x_82) ;  /* 0x00000000000c5947 */ /* 0x000fea0003800000 */
[----:B------:R-:W5:Y:S02]  /*30a0*/  LDG.E.U8 R96, desc[UR38][R102.64+0x31] ;  /* 0x0000312666607981 */ /* 0x000f64000c1e1100 */
[----:B-----5:R-:W-:-:S05]  /*30b0*/  PRMT R56, R96, 0x8880, RZ ;  /* 0x0000888060387816 */ /* 0x020fca00000000ff */
[----:B------:R-:W-:-:S07]  /*30c0*/  IMAD R19, R56, R89, RZ ;  /* 0x0000005938137224 */ /* 0x000fce00078e02ff */
.L_x_82:
[----:B------:R-:W-:Y:S05]  /*30d0*/  BSYNC B1 ;  /* 0x0000000000017941 */ /* 0x000fea0003800000 */
.L_x_81:
[----:B------:R-:W-:Y:S01]  /*30e0*/  @!P5 IMAD R81, R81, R88, R19 ;  /* 0x000000585151d224 */ /* 0x000fe200078e0213 */
[----:B------:R-:W-:Y:S04]  /*30f0*/  BSSY B1, `(.L_x_83) ;  /* 0x0000006000017945 */ /* 0x000fe80003800000 */
[----:B------:R0:W-:Y:S01]  /*3100*/  @!P5 STG.E.U8 desc[UR38][R14.64+0x31], R81 ;  /* 0x000031510e00d986 */ /* 0x0001e2000c101126 */
[----:B------:R-:W-:Y:S05]  /*3110*/  @P2 BRA `(.L_x_84) ;  /* 0x00000000000c2947 */ /* 0x000fea0003800000 */
[----:B------:R-:W5:Y:S02]  /*3120*/  LDG.E.U8 R96, desc[UR38][R106.64+0x30] ;  /* 0x000030266a607981 */ /* 0x000f64000c1e1100 */
[----:B-----5:R-:W-:-:S05]  /*3130*/  PRMT R56, R96, 0x8880, RZ ;  /* 0x0000888060387816 */ /* 0x020fca00000000ff */
[----:B------:R-:W-:-:S07]  /*3140*/  IMAD R19, R56, R89, RZ ;  /* 0x0000005938137224 */ /* 0x000fce00078e02ff */
.L_x_84:
[----:B------:R-:W-:Y:S05]  /*3150*/  BSYNC B1 ;  /* 0x0000000000017941 */ /* 0x000fea0003800000 */
.L_x_83:
[C---:B------:R-:W-:Y:S01]  /*3160*/  ISETP.LT.OR P4, PT, R3.reuse, 0x32, !P1 ;  /* 0x000000320300780c */ /* 0x040fe20004f81670 */
[----:B--2---:R-:W-:Y:S01]  /*3170*/  @!P2 IMAD R57, R82, R88, R19 ;  /* 0x000000585239a224 */ /* 0x004fe200078e0213 */
[----:B------:R-:W-:Y:S01]  /*3180*/  BSSY B1, `(.L_x_85) ;  /* 0x000000b000017945 */ /* 0x000fe20003800000 */
[C---:B------:R-:W-:Y:S02]  /*3190*/  ISETP.LT.OR P3, PT, R3.reuse, 0x39, !P0 ;  /* 0x000000390300780c */ /* 0x040fe40004761670 */
[----:B---3--:R-:W-:Y:S01]  /*31a0*/  IADD3 R59, P5, R10, 0x80, RZ ;  /* 0x000000800a3b7810 */ /* 0x008fe20007fbe0ff */
[----:B------:R2:W-:Y:S01]  /*31b0*/  @!P2 STG.E.U8 desc[UR38][R4.64+0x30], R57 ;  /* 0x000030390400a986 */ /* 0x0005e2000c101126 */
[C---:B------:R-:W-:Y:S02]  /*31c0*/  ISETP.LT.OR P2, PT, R3.reuse, 0x39, !P1 ;  /* 0x000000390300780c */ /* 0x040fe40004f41670 */
[C---:B------:R-:W-:Y:S02]  /*31d0*/  ISETP.LT.OR P0, PT, R3.reuse, 0x3a, !P0 ;  /* 0x0000003a0300780c */ /* 0x040fe40004701670 */
[----:B------:R-:W-:-:S02]  /*31e0*/  ISETP.LT.OR P1, PT, R3, 0x3a, !P1 ;  /* 0x0000003a0300780c */ /* 0x000fc40004f21670 */
[----:B------:R-:W-:Y:S11]  /*31f0*/  @P4 BRA `(.L_x_86) ;  /* 0x00000000000c4947 */ /* 0x000ff60003800000 */
[----:B------:R-:W3:Y:S02]  /*3200*/  LDG.E.U8 R96, desc[UR38][R106.64+0x31] ;  /* 0x000031266a607981 */ /* 0x000ee4000c1e1100 */
[----:B---3--:R-:W-:-:S05]  /*3210*/  PRMT R56, R96, 0x8880, RZ ;  /* 0x0000888060387816 */ /* 0x008fca00000000ff */
[----:B------:R-:W-:-:S07]  /*3220*/  IMAD R19, R56, R89, RZ ;  /* 0x0000005938137224 */ /* 0x000fce00078e02ff */
.L_x_86:
[----:B------:R-:W-:Y:S05]  /*3230*/  BSYNC B1 ;  /* 0x0000000000017941 */ /* 0x000fea0003800000 */
.L_x_85:
[----:B------:R-:W-:Y:S01]  /*3240*/  @!P4 IMAD R83, R83, R88, R19 ;  /* 0x000000585353c224 */ /* 0x000fe200078e0213 */
[----:B------:R-:W-:Y:S04]  /*3250*/  BSSY B1, `(.L_x_87) ;  /* 0x0000006000017945 */ /* 0x000fe80003800000 */
[----:B------:R3:W-:Y:S01]  /*3260*/  @!P4 STG.E.U8 desc[UR38][R4.64+0x31], R83 ;  /* 0x000031530400c986 */ /* 0x0007e2000c101126 */
[----:B------:R-:W-:Y:S05]  /*3270*/  @P3 BRA `(.L_x_88) ;  /* 0x00000000000c3947 */ /* 0x000fea0003800000 */
[----:B------:R-:W5:Y:S02]  /*3280*/  LDG.E.U8 R96, desc[UR38][R102.64+0x38] ;  /* 0x0000382666607981 */ /* 0x000f64000c1e1100 */
[----:B-----5:R-:W-:-:S05]  /*3290*/  PRMT R56, R96, 0x8880, RZ ;  /* 0x0000888060387816 */ /* 0x020fca00000000ff */
[----:B------:R-:W-:-:S07]  /*32a0*/  IMAD R19, R56, R89, RZ ;  /* 0x0000005938137224 */ /* 0x000fce00078e02ff */
.L_x_88:
[----:B------:R-:W-:Y:S05]  /*32b0*/  BSYNC B1 ;  /* 0x0000000000017941 */ /* 0x000fea0003800000 */
.L_x_87:
[----:B--2---:R-:W-:Y:S01]  /*32c0*/  @!P3 IMAD R57, R84, R88, R19 ;  /* 0x000000585439b224 */ /* 0x004fe200078e0213 */
[----:B------:R-:W-:Y:S01]  /*32d0*/  BSSY B1, `(.L_x_89) ;  /* 0x0000007000017945 */ /* 0x000fe20003800000 */
[----:B------:R-:W-:-:S03]  /*32e0*/  IMAD.X R11, RZ, RZ, R11, P5 ;  /* 0x000000ffff0b7224 */ /* 0x000fc600028e060b */
[----:B------:R2:W-:Y:S01]  /*32f0*/  @!P3 STG.E.U8 desc[UR38][R14.64+0x38], R57 ;  /* 0x000038390e00b986 */ /* 0x0005e2000c101126 */
[----:B------:R-:W-:Y:S05]  /*3300*/  @P0 BRA `(.L_x_90) ;  /* 0x00000000000c0947 */ /* 0x000fea0003800000 */
[----:B------:R-:W5:Y:S02]  /*3310*/  LDG.E.U8 R96, desc[UR38][R102.64+0x39] ;  /* 0x0000392666607981 */ /* 0x000f64000c1e1100 */
[----:B-----5:R-:W-:-:S05]  /*3320*/  PRMT R10, R96, 0x8880, RZ ;  /* 0x00008880600a7816 */ /* 0x020fca00000000ff */
[----:B------:R-:W-:-:S07]  /*3330*/  IMAD R19, R10, R89, RZ ;  /* 0x000000590a137224 */ /* 0x000fce00078e02ff */
.L_x_90:
[----:B------:R-:W-:Y:S05]  /*3340*/  BSYNC B1 ;  /* 0x0000000000017941 */ /* 0x000fea0003800000 */
.L_x_89:
[----:B------:R-:W-:Y:S01]  /*3350*/  @!P0 IMAD R85, R85, R88, R19 ;  /* 0x0000005855558224 */ /* 0x000fe200078e0213 */
[----:B------:R-:W-:Y:S01]  /*3360*/  BSSY B1, `(.L_x_91) ;  /* 0x0000007000017945 */ /* 0x000fe20003800000 */
[----:B------:R-:W-:-:S03]  /*3370*/  IMAD R56, R11, R100, RZ ;  /* 0x000000640b387224 */ /* 0x000fc600078e02ff */
[----:B------:R0:W-:Y:S01]  /*3380*/  @!P0 STG.E.U8 desc[UR38][R14.64+0x39], R85 ;  /* 0x000039550e008986 */ /* 0x0001e2000c101126 */
[----:B------:R-:W-:Y:S05]  /*3390*/  @P2 BRA `(.L_x_92) ;  /* 0x00000000000c2947 */ /* 0x000fea0003800000 */
[----:B------:R-:W5:Y:S02]  /*33a0*/  LDG.E.U8 R96, desc[UR38][R106.64+0x38] ;  /* 0x000038266a607981 */ /* 0x000f64000c1e1100 */
[----:B-----5:R-:W-:-:S05]  /*33b0*/  PRMT R10, R96, 0x8880, RZ ;  /* 0x00008880600a7816 */ /* 0x020fca00000000ff */
[----:B------:R-:W-:-:S07]  /*33c0*/  IMAD R19, R10, R89, RZ ;  /* 0x000000590a137224 */ /* 0x000fce00078e02ff */
.L_x_92:
[----:B------:R-:W-:Y:S05]  /*33d0*/  BSYNC B1 ;  /* 0x0000000000017941 */ /* 0x000fea0003800000 */
.L_x_91:
[----:B------:R-:W-:Y:S01]  /*33e0*/  @!P2 IMAD R11, R86, R88, R19 ;  /* 0x00000058560ba224 */ /* 0x000fe200078e0213 */
[----:B------:R-:W-:Y:S01]  /*33f0*/  BSSY B1, `(.L_x_93) ;  /* 0x0000009000017945 */ /* 0x000fe20003800000 */
[C---:B012-4-:R-:W-:Y:S02]  /*3400*/  IMAD R15, R59.reuse, R101, R56 ;  /* 0x000000653b0f7224 */ /* 0x057fe400078e0238 */
[CC--:B------:R-:W-:Y:S01]  /*3410*/  IMAD.WIDE.U32 R104, R59.reuse, R100.reuse, R104 ;  /* 0x000000643b687225 */ /* 0x0c0fe200078e0068 */
[----:B------:R0:W-:Y:S03]  /*3420*/  @!P2 STG.E.U8 desc[UR38][R4.64+0x38], R11 ;  /* 0x0000380b0400a986 */ /* 0x0001e6000c101126 */
[----:B------:R-:W-:Y:S01]  /*3430*/  IMAD.WIDE.U32 R100, R59, R100, R98 ;  /* 0x000000643b647225 */ /* 0x000fe200078e0062 */
[----:B------:R-:W-:Y:S06]  /*3440*/  @P1 BRA `(.L_x_94) ;  /* 0x00000000000c1947 */ /* 0x000fec0003800000 */
[----:B------:R-:W2:Y:S02]  /*3450*/  LDG.E.U8 R96, desc[UR38][R106.64+0x39] ;  /* 0x000039266a607981 */ /* 0x000ea4000c1e1100 */
[----:B--2---:R-:W-:-:S05]  /*3460*/  PRMT R10, R96, 0x8880, RZ ;  /* 0x00008880600a7816 */ /* 0x004fca00000000ff */
[----:B------:R-:W-:-:S07]  /*3470*/  IMAD R19, R10, R89, RZ ;  /* 0x000000590a137224 */ /* 0x000fce00078e02ff */
.L_x_94:
[----:B------:R-:W-:Y:S05]  /*3480*/  BSYNC B1 ;  /* 0x0000000000017941 */ /* 0x000fea0003800000 */
.L_x_93:
[----:B------:R-:W-:Y:S01]  /*3490*/  @!P1 IMAD R87, R87, R88, R19 ;  /* 0x0000005857579224 */ /* 0x000fe200078e0213 */
[----:B------:R-:W-:Y:S01]  /*34a0*/  ISETP.GE.AND P2, PT, R97, 0x81, PT ;  /* 0x000000816100780c */ /* 0x000fe20003f46270 */
[----:B------:R-:W-:Y:S01]  /*34b0*/  BSSY B1, `(.L_x_95) ;  /* 0x000000c000017945 */ /* 0x000fe20003800000 */
[----:B------:R-:W-:Y:S02]  /*34c0*/  IADD3 R10, P5, R100, R12, RZ ;  /* 0x0000000c640a7210 */ /* 0x000fe40007fbe0ff */
[----:B------:R1:W-:Y:S01]  /*34d0*/  @!P1 STG.E.U8 desc[UR38][R4.64+0x39], R87 ;  /* 0x0000395704009986 */ /* 0x0003e2000c101126 */
[----:B------:R-:W-:Y:S02]  /*34e0*/  ISETP.LT.OR P1, PT, R3, 0x1, !P2 ;  /* 0x000000010300780c */ /* 0x000fe40005721670 */
[----:B0-----:R-:W-:Y:S02]  /*34f0*/  IADD3.X R11, R13, R101, R15, P5, !PT ;  /* 0x000000650d0b7210 */ /* 0x001fe40002ffe40f */
[----:B------:R-:W-:-:S02]  /*3500*/  ISETP.GE.AND P0, PT, R97, 0x89, PT ;  /* 0x000000896100780c */ /* 0x000fc40003f06270 */
[----:B------:R-:W-:Y:S02]  /*3510*/  IADD3 R12, P4, P3, R20, R12, R104 ;  /* 0x0000000c140c7210 */ /* 0x000fe40007b9e068 */
[----:B------:R-:W-:-:S05]  /*3520*/  ISETP.LT.OR P5, PT, R3, 0x2, !P2 ;  /* 0x000000020300780c */ /* 0x000fca00057a1670 */
[----:B-1----:R-:W-:Y:S08]  /*3530*/  @P1 BRA `(.L_x_96) ;  /* 0x00000000000c1947 */ /* 0x002ff00003800000 */
[----:B------:R-:W3:Y:S02]  /*3540*/  LDG.E.U8 R96, desc[UR38][R10.64] ;  /* 0x000000260a607981 */ /* 0x000ee4000c1e1100 */
[----:B---3--:R-:W-:-:S05]  /*3550*/  PRMT R4, R96, 0x8880, RZ ;  /* 0x0000888060047816 */ /* 0x008fca00000000ff */
[----:B------:R-:W-:-:S07]  /*3560*/  IMAD R19, R4, R89, RZ ;  /* 0x0000005904137224 */ /* 0x000fce00078e02ff */
.L_x_96:
[----:B------:R-:W-:Y:S05]  /*3570*/  BSYNC B1 ;  /* 0x0000000000017941 */ /* 0x000fea0003800000 */
.L_x_95:
[----:B---3--:R-:W-:Y:S01]  /*3580*/  @!P1 IMAD R5, R24, R88, R19 ;  /* 0x0000005818059224 */ /* 0x008fe200078e0213 */
[----:B------:R-:W-:Y:S01]  /*3590*/  BSSY B1, `(.L_x_97) ;  /* 0x0000007000017945 */ /* 0x000fe20003800000 */
[----:B------:R-:W-:-:S03]  /*35a0*/  IMAD.IADD R104, R15, 0x1, R105 ;  /* 0x000000010f687824 */ /* 0x000fc600078e0269 */
[----:B------:R0:W-:Y:S01]  /*35b0*/  @!P1 STG.E.U8 desc[UR38][R6.64], R5 ;  /* 0x0000000506009986 */ /* 0x0001e2000c101126 */
[----:B------:R-:W-:Y:S05]  /*35c0*/  @P5 BRA `(.L_x_98) ;  /* 0x00000000000c5947 */ /* 0x000fea0003800000 */
[----:B------:R-:W2:Y:S02]  /*35d0*/  LDG.E.U8 R96, desc[UR38][R10.64+0x1] ;  /* 0x000001260a607981 */ /* 0x000ea4000c1e1100 */
[----:B--2---:R-:W-:-:S05]  /*35e0*/  PRMT R4, R96, 0x8880, RZ ;  /* 0x0000888060047816 */ /* 0x004fca00000000ff */
[----:B------:R-:W-:-:S07]  /*35f0*/  IMAD R19, R4, R89, RZ ;  /* 0x0000005904137224 */ /* 0x000fce00078e02ff */
.L_x_98:
[----:B------:R-:W-:Y:S05]  /*3600*/  BSYNC B1 ;  /* 0x0000000000017941 */ /* 0x000fea0003800000 */
.L_x_97:
[----:B------:R-:W-:Y:S01]  /*3610*/  ISETP.LT.OR P1, PT, R3, 0x1, !P0 ;  /* 0x000000010300780c */ /* 0x000fe20004721670 */
[----:B------:R-:W-:Y:S01]  /*3620*/  @!P5 IMAD R25, R25, R88, R19 ;  /* 0x000000581919d224 */ /* 0x000fe200078e0213 */
[----:B------:R-:W-:Y:S01]  /*3630*/  BSSY B1, `(.L_x_99) ;  /* 0x000000a000017945 */ /* 0x000fe20003800000 */
[----:B------:R-:W-:Y:S02]  /*3640*/  IADD3.X R13, R99, R13, R104, P4, P3 ;  /* 0x0000000d630d7210 */ /* 0x000fe400027e6468 */
[C---:B------:R-:W-:Y:S01]  /*3650*/  ISETP.LT.OR P4, PT, R3.reuse, 0x2, !P0 ;  /* 0x000000020300780c */ /* 0x040fe20004781670 */
[----:B------:R1:W-:Y:S01]  /*3660*/  @!P5 STG.E.U8 desc[UR38][R6.64+0x1], R25 ;  /* 0x000001190600d986 */ /* 0x0003e2000c101126 */
[C---:B------:R-:W-:Y:S02]  /*3670*/  ISETP.LT.OR P5, PT, R3.reuse, 0x9, !P2 ;  /* 0x000000090300780c */ /* 0x040fe400057a1670 */
[----:B------:R-:W-:-:S04]  /*3680*/  ISETP.LT.OR P3, PT, R3, 0xa, !P2 ;  /* 0x0000000a0300780c */ /* 0x000fc80005761670 */
[----:B------:R-:W-:Y:S09]  /*3690*/  @P1 BRA `(.L_x_100) ;  /* 0x00000000000c1947 */ /* 0x000ff20003800000 */
[----:B------:R-:W2:Y:S02]  /*36a0*/  LDG.E.U8 R96, desc[UR38][R12.64] ;  /* 0x000000260c607981 */ /* 0x000ea4000c1e1100 */
[----:B--2---:R-:W-:-:S05]  /*36b0*/  PRMT R4, R96, 0x8880, RZ ;  /* 0x0000888060047816 */ /* 0x004fca00000000ff */
[----:B------:R-:W-:-:S07]  /*36c0*/  IMAD R19, R4, R89, RZ ;  /* 0x0000005904137224 */ /* 0x000fce00078e02ff */
.L_x_100:
[----:B------:R-:W-:Y:S05]  /*36d0*/  BSYNC B1 ;  /* 0x0000000000017941 */ /* 0x000fea0003800000 */
.L_x_99:
[----:B0-----:R-:W-:Y:S01]  /*36e0*/  @!P1 IMAD R5, R26, R88, R19 ;  /* 0x000000581a059224 */ /* 0x001fe200078e0213 */
[----:B------:R-:W-:Y:S04]  /*36f0*/  BSSY B1, `(.L_x_101) ;  /* 0x0000006000017945 */ /* 0x000fe80003800000 */
[----:B------:R0:W-:Y:S01]  /*3700*/  @!P1 STG.E.U8 desc[UR38][R8.64], R5 ;  /* 0x0000000508009986 */ /* 0x0001e2000c101126 */
[----:B------:R-:W-:Y:S05]  /*3710*/  @P4 BRA `(.L_x_102) ;  /* 0x00000000000c4947 */ /* 0x000fea0003800000 */
[----:B------:R-:W2:Y:S02]  /*3720*/  LDG.E.U8 R96, desc[UR38][R12.64+0x1] ;  /* 0x000001260c607981 */ /* 0x000ea4000c1e1100 */
[----:B--2---:R-:W-:-:S05]  /*3730*/  PRMT R4, R96, 0x8880, RZ ;  /* 0x0000888060047816 */ /* 0x004fca00000000ff */
[----:B------:R-:W-:-:S07]  /*3740*/  IMAD R19, R4, R89, RZ ;  /* 0x0000005904137224 */ /* 0x000fce00078e02ff */
.L_x_102:
[----:B------:R-:W-:Y:S05]  /*3750*/  BSYNC B1 ;  /* 0x0000000000017941 */ /* 0x000fea0003800000 */
.L_x_101:
[----:B------:R-:W-:Y:S01]  /*3760*/  @!P4 IMAD R27, R27, R88, R19 ;  /* 0x000000581b1bc224 */ /* 0x000fe200078e0213 */
[----:B------:R-:W-:Y:S04]  /*3770*/  BSSY B1, `(.L_x_103) ;  /* 0x0000006000017945 */ /* 0x000fe80003800000 */
[----:B------:R2:W-:Y:S01]  /*3780*/  @!P4 STG.E.U8 desc[UR38][R8.64+0x1], R27 ;  /* 0x0000011b0800c986 */ /* 0x0005e2000c101126 */
[----:B------:R-:W-:Y:S05]  /*3790*/  @P5 BRA `(.L_x_104) ;  /* 0x00000000000c5947 */ /* 0x000fea0003800000 */
[----:B------:R-:W3:Y:S02]  /*37a0*/  LDG.E.U8 R96, desc[UR38][R10.64+0x8] ;  /* 0x000008260a607981 */ /* 0x000ee4000c1e1100 */
[----:B---3--:R-:W-:-:S05]  /*37b0*/  PRMT R4, R96, 0x8880, RZ ;  /* 0x0000888060047816 */ /* 0x008fca00000000ff */
[----:B------:R-:W-:-:S07]  /*37c0*/  IMAD R19, R4, R89, RZ ;  /* 0x0000005904137224 */ /* 0x000fce00078e02ff */
.L_x_104:
[----:B------:R-:W-:Y:S05]  /*37d0*/  BSYNC B1 ;  /* 0x0000000000017941 */ /* 0x000fea0003800000 */
.L_x_103:
[----:B0-----:R-:W-:Y:S01]  /*37e0*/  @!P5 IMAD R5, R28, R88, R19 ;  /* 0x000000581c05d224 */ /* 0x001fe200078e0213 */
[----:B------:R-:W-:Y:S04]  /*37f0*/  BSSY B1, `(.L_x_105) ;  /* 0x0000006000017945 */ /* 0x000fe80003800000 */
[----:B------:R0:W-:Y:S01]  /*3800*/  @!P5 STG.E.U8 desc[UR38][R6.64+0x8], R5 ;  /* 0x000008050600d986 */ /* 0x0001e2000c101126 */
[----:B------:R-:W-:Y:S05]  /*3810*/  @P3 BRA `(.L_x_106) ;  /* 0x00000000000c3947 */ /* 0x000fea0003800000 */
[----:B------:R-:W3:Y:S02]  /*3820*/  LDG.E.U8 R96, desc[UR38][R10.64+0x9] ;  /* 0x000009260a607981 */ /* 0x000ee4000c1e1100 */
[----:B---3--:R-:W-:-:S05]  /*3830*/  PRMT R4, R96, 0x8880, RZ ;  /* 0x0000888060047816 */ /* 0x008fca00000000ff */
[----:B------:R-:W-:-:S07]  /*3840*/  IMAD R19, R4, R89, RZ ;  /* 0x0000005904137224 */ /* 0x000fce00078e02ff */
.L_x_106:
[----:B------:R-:W-:Y:S05]  /*3850*/  BSYNC B1 ;  /* 0x0000000000017941 */ /* 0x000fea0003800000 */
.L_x_105:
[----:B------:R-:W-:Y:S01]  /*3860*/  ISETP.LT.OR P5, PT, R3, 0x9, !P0 ;  /* 0x000000090300780c */ /* 0x000fe200047a1670 */
[----:B------:R-:W-:Y:S01]  /*3870*/  @!P3 IMAD R29, R29, R88, R19 ;  /* 0x000000581d1db224 */ /* 0x000fe200078e0213 */
[----:B------:R-:W-:Y:S01]  /*3880*/  BSSY B1, `(.L_x_107) ;  /* 0x0000009000017945 */ /* 0x000fe20003800000 */
[C---:B------:R-:W-:Y:S02]  /*3890*/  ISETP.LT.OR P4, PT, R3.reuse, 0xa, !P0 ;  /* 0x0000000a0300780c */ /* 0x040fe40004781670 */
[C---:B------:R-:W-:Y:S01]  /*38a0*/  ISETP.LT.OR P1, PT, R3.reuse, 0x12, !P2 ;  /* 0x000000120300780c */ /* 0x040fe20005721670 */
[----:B------:R3:W-:Y:S01]  /*38b0*/  @!P3 STG.E.U8 desc[UR38][R6.64+0x9], R29 ;  /* 0x0000091d0600b986 */ /* 0x0007e2000c101126 */
[----:B------:R-:W-:-:S06]  /*38c0*/  ISETP.LT.OR P3, PT, R3, 0x11, !P2 ;  /* 0x000000110300780c */ /* 0x000fcc0005761670 */
[----:B------:R-:W-:Y:S07]  /*38d0*/  @P5 BRA `(.L_x_108) ;  /* 0x00000000000c5947 */ /* 0x000fee0003800000 */
[----:B------:R-:W4:Y:S02]  /*38e0*/  LDG.E.U8 R96, desc[UR38][R12.64+0x8] ;  /* 0x000008260c607981 */ /* 0x000f24000c1e1100 */
[----:B----4-:R-:W-:-:S05]  /*38f0*/  PRMT R4, R96, 0x8880, RZ ;  /* 0x0000888060047816 */ /* 0x010fca00000000ff */
[----:B------:R-:W-:-:S07]  /*3900*/  IMAD R19, R4, R89, RZ ;  /* 0x0000005904137224 */ /* 0x000fce00078e02ff */
.L_x_108:
[----:B------:R-:W-:Y:S05]  /*3910*/  BSYNC B1 ;  /* 0x0000000000017941 */ /* 0x000fea0003800000 */
.L_x_107:
[----:B0-----:R-:W-:Y:S01]  /*3920*/  @!P5 IMAD R5, R30, R88, R19 ;  /* 0x000000581e05d224 */ /* 0x001fe200078e0213 */
[----:B------:R-:W-:Y:S04]  /*3930*/  BSSY B1, `(.L_x_109) ;  /* 0x0000006000017945 */ /* 0x000fe80003800000 */
[----:B------:R0:W-:Y:S01]  /*3940*/  @!P5 STG.E.U8 desc[UR38][R8.64+0x8], R5 ;  /* 0x000008050800d986 */ /* 0x0001e2000c101126 */
[----:B------:R-:W-:Y:S05]  /*3950*/  @P4 BRA `(.L_x_110) ;  /* 0x00000000000c4947 */ /* 0x000fea0003800000 */
[----:B------:R-:W4:Y:S02]  /*3960*/  LDG.E.U8 R96, desc[UR38][R12.64+0x9] ;  /* 0x000009260c607981 */ /* 0x000f24000c1e1100 */
[----:B----4-:R-:W-:-:S05]  /*3970*/  PRMT R4, R96, 0x8880, RZ ;  /* 0x0000888060047816 */ /* 0x010fca00000000ff */
[----:B------:R-:W-:-:S07]  /*3980*/  IMAD R19, R4, R89, RZ ;  /* 0x0000005904137224 */ /* 0x000fce00078e02ff */
.L_x_110:
[----:B------:R-:W-:Y:S05]  /*3990*/  BSYNC B1 ;  /* 0x0000000000017941 */ /* 0x000fea0003800000 */
.L_x_109:
[----:B------:R-:W-:Y:S01]  /*39a0*/  @!P4 IMAD R31, R31, R88, R19 ;  /* 0x000000581f1fc224 */ /* 0x000fe200078e0213 */
[----:B------:R-:W-:Y:S04]  /*39b0*/  BSSY B1, `(.L_x_111) ;  /* 0x0000006000017945 */ /* 0x000fe80003800000 */
[----:B------:R4:W-:Y:S01]  /*39c0*/  @!P4 STG.E.U8 desc[UR38][R8.64+0x9], R31 ;  /* 0x0000091f0800c986 */ /* 0x0009e2000c101126 */
[----:B------:R-:W-:Y:S05]  /*39d0*/  @P3 BRA `(.L_x_112) ;  /* 0x00000000000c3947 */ /* 0x000fea0003800000 */
[----:B------:R-:W5:Y:S02]  /*39e0*/  LDG.E.U8 R96, desc[UR38][R10.64+0x10] ;  /* 0x000010260a607981 */ /* 0x000f64000c1e1100 */
[----:B-----5:R-:W-:-:S05]  /*39f0*/  PRMT R4, R96, 0x8880, RZ ;  /* 0x0000888060047816 */ /* 0x020fca00000000ff */
[----:B------:R-:W-:-:S07]  /*3a00*/  IMAD R19, R4, R89, RZ ;  /* 0x0000005904137224 */ /* 0x000fce00078e02ff */
.L_x_112:
[----:B------:R-:W-:Y:S05]  /*3a10*/  BSYNC B1 ;  /* 0x0000000000017941 */ /* 0x000fea0003800000 */
.L_x_111:
[----:B0-----:R-:W-:Y:S01]  /*3a20*/  @!P3 IMAD R5, R32, R88, R19 ;  /* 0x000000582005b224 */ /* 0x001fe200078e0213 */
[----:B------:R-:W-:Y:S04]  /*3a30*/  BSSY B1, `(.L_x_113) ;  /* 0x0000006000017945 */ /* 0x000fe80003800000 */
[----:B------:R0:W-:Y:S01]  /*3a40*/  @!P3 STG.E.U8 desc[UR38][R6.64+0x10], R5 ;  /* 0x000010050600b986 */ /* 0x0001e2000c101126 */
[----:B------:R-:W-:Y:S05]  /*3a50*/  @P1 BRA `(.L_x_114) ;  /* 0x00000000000c1947 */ /* 0x000fea0003800000 */
[----:B------:R-:W5:Y:S02]  /*3a60*/  LDG.E.U8 R96, desc[UR38][R10.64+0x11] ;  /* 0x000011260a607981 */ /* 0x000f64000c1e1100 */
[----:B-----5:R-:W-:-:S05]  /*3a70*/  PRMT R4, R96, 0x8880, RZ ;  /* 0x0000888060047816 */ /* 0x020fca00000000ff */
[----:B------:R-:W-:-:S07]  /*3a80*/  IMAD R19, R4, R89, RZ ;  /* 0x0000005904137224 */ /* 0x000fce00078e02ff */
.L_x_114:
[----:B------:R-:W-:Y:S05]  /*3a90*/  BSYNC B1 ;  /* 0x0000000000017941 */ /* 0x000fea0003800000 */
.L_x_113:
        /* <DEDUP_REMOVED lines=11> */
.L_x_116:
[----:B------:R-:W-:Y:S05]  /*3b50*/  BSYNC B1 ;  /* 0x0000000000017941 */ /* 0x000fea0003800000 */
.L_x_115:
[----:B0-----:R-:W-:Y:S01]  /*3b60*/  @!P4 IMAD R5, R34, R88, R19 ;  /* 0x000000582205c224 */ /* 0x001fe200078e0213 */
[----:B------:R-:W-:Y:S04]  /*3b70*/  BSSY B1, `(.L_x_117) ;  /* 0x0000006000017945 */ /* 0x000fe80003800000 */
[----:B------:R0:W-:Y:S01]  /*3b80*/  @!P4 STG.E.U8 desc[UR38][R8.64+0x10], R5 ;  /* 0x000010050800c986 */ /* 0x0001e2000c101126 */
[----:B------:R-:W-:Y:S05]  /*3b90*/  @P3 BRA `(.L_x_118) ;  /* 0x00000000000c3947 */ /* 0x000fea0003800000 */
[----:B------:R-:W5:Y:S02]  /*3ba0*/  LDG.E.U8 R96, desc[UR38][R12.64+0x11] ;  /* 0x000011260c607981 */ /* 0x000f64000c1e1100 */
[----:B-----5:R-:W-:-:S05]  /*3bb0*/  PRMT R4, R96, 0x8880, RZ ;  /* 0x0000888060047816 */ /* 0x020fca00000000ff */
[----:B------:R-:W-:-:S07]  /*3bc0*/  IMAD R19, R4, R89, RZ ;  /* 0x0000005904137224 */ /* 0x000fce00078e02ff */
.L_x_118:
[----:B------:R-:W-:Y:S05]  /*3bd0*/  BSYNC B1 ;  /* 0x0000000000017941 */ /* 0x000fea0003800000 */
.L_x_117:
[----:B------:R-:W-:Y:S01]  /*3be0*/  @!P3 IMAD R35, R35, R88, R19 ;  /* 0x000000582323b224 */ /* 0x000fe200078e0213 */
[----:B------:R-:W-:Y:S04]  /*3bf0*/  BSSY B1, `(.L_x_119) ;  /* 0x0000006000017945 */ /* 0x000fe80003800000 */
[----:B------:R0:W-:Y:S01]  /*3c00*/  @!P3 STG.E.U8 desc[UR38][R8.64+0x11], R35 ;  /* 0x000011230800b986 */ /* 0x0001e2000c101126 */
[----:B------:R-:W-:Y:S05]  /*3c10*/  @P5 BRA `(.L_x_120) ;  /* 0x00000000000c5947 */ /* 0x000fea0003800000 */
[----:B------:R-:W5:Y:S02]  /*3c20*/  LDG.E.U8 R96, desc[UR38][R10.64+0x18] ;  /* 0x000018260a607981 */ /* 0x000f64000c1e1100 */
[----:B-----5:R-:W-:-:S05]  /*3c30*/  PRMT R4, R96, 0x8880, RZ ;  /* 0x0000888060047816 */ /* 0x020fca00000000ff */
[----:B------:R-:W-:-:S07]  /*3c40*/  IMAD R19, R4, R89, RZ ;  /* 0x0000005904137224 */ /* 0x000fce00078e02ff */
.L_x_120:
[----:B------:R-:W-:Y:S05]  /*3c50*/  BSYNC B1 ;  /* 0x0000000000017941 */ /* 0x000fea0003800000 */
.L_x_119:
[----:B0-----:R-:W-:Y:S01]  /*3c60*/  @!P5 IMAD R5, R36, R88, R19 ;  /* 0x000000582405d224 */ /* 0x001fe200078e0213 */
[----:B------:R-:W-:Y:S04]  /*3c70*/  BSSY B1, `(.L_x_121) ;  /* 0x0000006000017945 */ /* 0x000fe80003800000 */
[----:B------:R0:W-:Y:S01]  /*3c80*/  @!P5 STG.E.U8 desc[UR38][R6.64+0x18], R5 ;  /* 0x000018050600d986 */ /* 0x0001e2000c101126 */
[----:B------:R-:W-:Y:S05]  /*3c90*/  @P1 BRA `(.L_x_122) ;  /* 0x00000000000c1947 */ /* 0x000fea0003800000 */
[----:B------:R-:W5:Y:S02]  /*3ca0*/  LDG.E.U8 R96, desc[UR38][R10.64+0x19] ;  /* 0x000019260a607981 */ /* 0x000f64000c1e1100 */
[----:B-----5:R-:W-:-:S05]  /*3cb0*/  PRMT R4, R96, 0x8880, RZ ;  /* 0x0000888060047816 */ /* 0x020fca00000000ff */
[----:B------:R-:W-:-:S07]  /*3cc0*/  IMAD R19, R4, R89, RZ ;  /* 0x0000005904137224 */ /* 0x000fce00078e02ff */
.L_x_122:
[----:B------:R-:W-:Y:S05]  /*3cd0*/  BSYNC B1 ;  /* 0x0000000000017941 */ /* 0x000fea0003800000 */
.L_x_121:
        /* <DEDUP_REMOVED lines=11> */
.L_x_124:
[----:B------:R-:W-:Y:S05]  /*3d90*/  BSYNC B1 ;  /* 0x0000000000017941 */ /* 0x000fea0003800000 */
.L_x_123:
[----:B0-----:R-:W-:Y:S01]  /*3da0*/  @!P4 IMAD R5, R38, R88, R19 ;  /* 0x000000582605c224 */ /* 0x001fe200078e0213 */
[----:B------:R-:W-:Y:S04]  /*3db0*/  BSSY B1, `(.L_x_125) ;  /* 0x0000006000017945 */ /* 0x000fe80003800000 */
[----:B------:R0:W-:Y:S01]  /*3dc0*/  @!P4 STG.E.U8 desc[UR38][R8.64+0x18], R5 ;  /* 0x000018050800c986 */ /* 0x0001e2000c101126 */
[----:B------:R-:W-:Y:S05]  /*3dd0*/  @P3 BRA `(.L_x_126) ;  /* 0x00000000000c3947 */ /* 0x000fea0003800000 */
[----:B------:R-:W5:Y:S02]  /*3de0*/  LDG.E.U8 R96, desc[UR38][R12.64+0x19] ;  /* 0x000019260c607981 */ /* 0x000f64000c1e1100 */
[----:B-----5:R-:W-:-:S05]  /*3df0*/  PRMT R4, R96, 0x8880, RZ ;  /* 0x0000888060047816 */ /* 0x020fca00000000ff */
[----:B------:R-:W-:-:S07]  /*3e00*/  IMAD R19, R4, R89, RZ ;  /* 0x0000005904137224 */ /* 0x000fce00078e02ff */
.L_x_126:
[----:B------:R-:W-:Y:S05]  /*3e10*/  BSYNC B1 ;  /* 0x0000000000017941 */ /* 0x000fea0003800000 */
.L_x_125:
[----:B------:R-:W-:Y:S01]  /*3e20*/  @!P3 IMAD R39, R39, R88, R19 ;  /* 0x000000582727b224 */ /* 0x000fe200078e0213 */
[----:B------:R-:W-:Y:S04]  /*3e30*/  BSSY B1, `(.L_x_127) ;  /* 0x0000006000017945 */ /* 0x000fe80003800000 */
[----:B------:R0:W-:Y:S01]  /*3e40*/  @!P3 STG.E.U8 desc[UR38][R8.64+0x19], R39 ;  /* 0x000019270800b986 */ /* 0x0001e2000c101126 */
[----:B------:R-:W-:Y:S05]  /*3e50*/  @P5 BRA `(.L_x_128) ;  /* 0x00000000000c5947 */ /* 0x000fea0003800000 */
[----:B------:R-:W5:Y:S02]  /*3e60*/  LDG.E.U8 R96, desc[UR38][R10.64+0x20] ;  /* 0x000020260a607981 */ /* 0x000f64000c1e1100 */
[----:B-----5:R-:W-:-:S05]  /*3e70*/  PRMT R4, R96, 0x8880, RZ ;  /* 0x0000888060047816 */ /* 0x020fca00000000ff */
[----:B------:R-:W-:-:S07]  /*3e80*/  IMAD R19, R4, R89, RZ ;  /* 0x0000005904137224 */ /* 0x000fce00078e02ff */
.L_x_128:
[----:B------:R-:W-:Y:S05]  /*3e90*/  BSYNC B1 ;  /* 0x0000000000017941 */ /* 0x000fea0003800000 */
.L_x_127:
[----:B0-----:R-:W-:Y:S01]  /*3ea0*/  @!P5 IMAD R5, R40, R88, R19 ;  /* 0x000000582805d224 */ /* 0x001fe200078e0213 */
[----:B------:R-:W-:Y:S04]  /*3eb0*/  BSSY B1, `(.L_x_129) ;  /* 0x0000006000017945 */ /* 0x000fe80003800000 */
[----:B------:R0:W-:Y:S01]  /*3ec0*/  @!P5 STG.E.U8 desc[UR38][R6.64+0x20], R5 ;  /* 0x000020050600d986 */ /* 0x0001e2000c101126 */
[----:B------:R-:W-:Y:S05]  /*3ed0*/  @P1 BRA `(.L_x_130) ;  /* 0x00000000000c1947 */ /* 0x000fea0003800000 */
[----:B------:R-:W5:Y:S02]  /*3ee0*/  LDG.E.U8 R96, desc[UR38][R10.64+0x21] ;  /* 0x000021260a607981 */ /* 0x000f64000c1e1100 */
[----:B-----5:R-:W-:-:S05]  /*3ef0*/  PRMT R4, R96, 0x8880, RZ ;  /* 0x0000888060047816 */ /* 0x020fca00000000ff */
[----:B------:R-:W-:-:S07]  /*3f00*/  IMAD R19, R4, R89, RZ ;  /* 0x0000005904137224 */ /* 0x000fce00078e02ff */
.L_x_130:
[----:B------:R-:W-:Y:S05]  /*3f10*/  BSYNC B1 ;  /* 0x0000000000017941 */ /* 0x000fea0003800000 */
.L_x_129:
        /* <DEDUP_REMOVED lines=11> */
.L_x_132:
[----:B------:R-:W-:Y:S05]  /*3fd0*/  BSYNC B1 ;  /* 0x0000000000017941 */ /* 0x000fea0003800000 */
.L_x_131:
[----:B0-----:R-:W-:Y:S01]  /*3fe0*/  @!P4 IMAD R5, R42, R88, R19 ;  /* 0x000000582a05c224 */ /* 0x001fe200078e0213 */
[----:B------:R-:W-:Y:S04]  /*3ff0*/  BSSY B1, `(.L_x_133) ;  /* 0x0000006000017945 */ /* 0x000fe80003800000 */
[----:B------:R0:W-:Y:S01]  /*4000*/  @!P4 STG.E.U8 desc[UR38][R8.64+0x20], R5 ;  /* 0x000020050800c986 */ /* 0x0001e2000c101126 */
[----:B------:R-:W-:Y:S05]  /*4010*/  @P3 BRA `(.L_x_134) ;  /* 0x00000000000c3947 */ /* 0x000fea0003800000 */
[----:B------:R-:W5:Y:S02]  /*4020*/  LDG.E.U8 R96, desc[UR38][R12.64+0x21] ;  /* 0x000021260c607981 */ /* 0x000f64000c1e1100 */
[----:B-----5:R-:W-:-:S05]  /*4030*/  PRMT R4, R96, 0x8880, RZ ;  /* 0x0000888060047816 */ /* 0x020fca00000000ff */
[----:B------:R-:W-:-:S07]  /*4040*/  IMAD R19, R4, R89, RZ ;  /* 0x0000005904137224 */ /* 0x000fce00078e02ff */
.L_x_134:
[----:B------:R-:W-:Y:S05]  /*4050*/  BSYNC B1 ;  /* 0x0000000000017941 */ /* 0x000fea0003800000 */
.L_x_133:
[----:B------:R-:W-:Y:S01]  /*4060*/  @!P3 IMAD R43, R43, R88, R19 ;  /* 0x000000582b2bb224 */ /* 0x000fe200078e0213 */
[----:B------:R-:W-:Y:S04]  /*4070*/  BSSY B1, `(.L_x_135) ;  /* 0x0000006000017945 */ /* 0x000fe80003800000 */
[----:B------:R0:W-:Y:S01]  /*4080*/  @!P3 STG.E.U8 desc[UR38][R8.64+0x21], R43 ;  /* 0x0000212b0800b986 */ /* 0x0001e2000c101126 */
[----:B------:R-:W-:Y:S05]  /*4090*/  @P5 BRA `(.L_x_136) ;  /* 0x00000000000c5947 */ /* 0x000fea0003800000 */
[----:B------:R-:W5:Y:S02]  /*40a0*/  LDG.E.U8 R96, desc[UR38][R10.64+0x28] ;  /* 0x000028260a607981 */ /* 0x000f64000c1e1100 */
[----:B-----5:R-:W-:-:S05]  /*40b0*/  PRMT R4, R96, 0x8880, RZ ;  /* 0x0000888060047816 */ /* 0x020fca00000000ff */
[----:B------:R-:W-:-:S07]  /*40c0*/  IMAD R19, R4, R89, RZ ;  /* 0x0000005904137224 */ /* 0x000fce00078e02ff */
.L_x_136:
[----:B------:R-:W-:Y:S05]  /*40d0*/  BSYNC B1 ;  /* 0x0000000000017941 */ /* 0x000fea0003800000 */
.L_x_135:
[----:B0-----:R-:W-:Y:S01]  /*40e0*/  @!P5 IMAD R5, R44, R88, R19 ;  /* 0x000000582c05d224 */ /* 0x001fe200078e0213 */
[----:B------:R-:W-:Y:S04]  /*40f0*/  BSSY B1, `(.L_x_137) ;  /* 0x0000006000017945 */ /* 0x000fe80003800000 */
[----:B------:R0:W-:Y:S01]  /*4100*/  @!P5 STG.E.U8 desc[UR38][R6.64+0x28], R5 ;  /* 0x000028050600d986 */ /* 0x0001e2000c101126 */
[----:B------:R-:W-:Y:S05]  /*4110*/  @P1 BRA `(.L_x_138) ;  /* 0x00000000000c1947 */ /* 0x000fea0003800000 */
[----:B------:R-:W5:Y:S02]  /*4120*/  LDG.E.U8 R96, desc[UR38][R10.64+0x29] ;  /* 0x000029260a607981 */ /* 0x000f64000c1e1100 */
[----:B-----5:R-:W-:-:S05]  /*4130*/  PRMT R4, R96, 0x8880, RZ ;  /* 0x0000888060047816 */ /* 0x020fca00000000ff */
[----:B------:R-:W-:-:S07]  /*4140*/  IMAD R19, R4, R89, RZ ;  /* 0x0000005904137224 */ /* 0x000fce00078e02ff */
.L_x_138:
[----:B------:R-:W-:Y:S05]  /*4150*/  BSYNC B1 ;  /* 0x0000000000017941 */ /* 0x000fea0003800000 */
.L_x_137:
        /* <DEDUP_REMOVED lines=11> */
.L_x_140:
[----:B------:R-:W-:Y:S05]  /*4210*/  BSYNC B1 ;  /* 0x0000000000017941 */ /* 0x000fea0003800000 */
.L_x_139:
[----:B0-----:R-:W-:Y:S01]  /*4220*/  @!P4 IMAD R5, R46, R88, R19 ;  /* 0x000000582e05c224 */ /* 0x001fe200078e0213 */
[----:B------:R-:W-:Y:S04]  /*4230*/  BSSY B1, `(.L_x_141) ;  /* 0x0000006000017945 */ /* 0x000fe80003800000 */
[----:B------:R0:W-:Y:S01]  /*4240*/  @!P4 STG.E.U8 desc[UR38][R8.64+0x28], R5 ;  /* 0x000028050800c986 */ /* 0x0001e2000c101126 */
[----:B------:R-:W-:Y:S05]  /*4250*/  @P3 BRA `(.L_x_142) ;  /* 0x00000000000c3947 */ /* 0x000fea0003800000 */
[----:B------:R-:W5:Y:S02]  /*4260*/  LDG.E.U8 R96, desc[UR38][R12.64+0x29] ;  /* 0x000029260c607981 */ /* 0x000f64000c1e1100 */
[----:B-----5:R-:W-:-:S05]  /*4270*/  PRMT R4, R96, 0x8880, RZ ;  /* 0x0000888060047816 */ /* 0x020fca00000000ff */
[----:B------:R-:W-:-:S07]  /*4280*/  IMAD R19, R4, R89, RZ ;  /* 0x0000005904137224 */ /* 0x000fce00078e02ff */
.L_x_142:
[----:B------:R-:W-:Y:S05]  /*4290*/  BSYNC B1 ;  /* 0x0000000000017941 */ /* 0x000fea0003800000 */
.L_x_141:
[----:B------:R-:W-:Y:S01]  /*42a0*/  @!P3 IMAD R47, R47, R88, R19 ;  /* 0x000000582f2fb224 */ /* 0x000fe200078e0213 */
[----:B------:R-:W-:Y:S04]  /*42b0*/  BSSY B1, `(.L_x_143) ;  /* 0x0000006000017945 */ /* 0x000fe80003800000 */
[----:B------:R0:W-:Y:S01]  /*42c0*/  @!P3 STG.E.U8 desc[UR38][R8.64+0x29], R47 ;  /* 0x0000292f0800b986 */ /* 0x0001e2000c101126 */
[----:B------:R-:W-:Y:S05]  /*42d0*/  @P5 BRA `(.L_x_144) ;  /* 0x00000000000c5947 */ /* 0x000fea0003800000 */
[----:B------:R-:W5:Y:S02]  /*42e0*/  LDG.E.U8 R96, desc[UR38][R10.64+0x30] ;  /* 0x000030260a607981 */ /* 0x000f64000c1e1100 */
[----:B-----5:R-:W-:-:S05]  /*42f0*/  PRMT R4, R96, 0x8880, RZ ;  /* 0x0000888060047816 */ /* 0x020fca00000000ff */
[----:B------:R-:W-:-:S07]  /*4300*/  IMAD R19, R4, R89, RZ ;  /* 0x0000005904137224 */ /* 0x000fce00078e02ff */
.L_x_144:
[----:B------:R-:W-:Y:S05]  /*4310*/  BSYNC B1 ;  /* 0x0000000000017941 */ /* 0x000fea0003800000 */
.L_x_143:
[----:B0-----:R-:W-:Y:S01]  /*4320*/  @!P5 IMAD R5, R48, R88, R19 ;  /* 0x000000583005d224 */ /* 0x001fe200078e0213 */
[----:B------:R-:W-:Y:S04]  /*4330*/  BSSY B1, `(.L_x_145) ;  /* 0x0000006000017945 */ /* 0x000fe80003800000 */
[----:B------:R0:W-:Y:S01]  /*4340*/  @!P5 STG.E.U8 desc[UR38][R6.64+0x30], R5 ;  /* 0x000030050600d986 */ /* 0x0001e2000c101126 */
[----:B------:R-:W-:Y:S05]  /*4350*/  @P1 BRA `(.L_x_146) ;  /* 0x00000000000c1947 */ /* 0x000fea0003800000 */
[----:B------:R-:W5:Y:S02]  /*4360*/  LDG.E.U8 R96, desc[UR38][R10.64+0x31] ;  /* 0x000031260a607981 */ /* 0x000f64000c1e1100 */
[----:B-----5:R-:W-:-:S05]  /*4370*/  PRMT R4, R96, 0x8880, RZ ;  /* 0x0000888060047816 */ /* 0x020fca00000000ff */
[----:B------:R-:W-:-:S07]  /*4380*/  IMAD R19, R4, R89, RZ ;  /* 0x0000005904137224 */ /* 0x000fce00078e02ff */
.L_x_146:
[----:B------:R-:W-:Y:S05]  /*4390*/  BSYNC B1 ;  /* 0x0000000000017941 */ /* 0x000fea0003800000 */
.L_x_145:
[----:B------:R-:W-:Y:S01]  /*43a0*/  ISETP.LT.OR P4, PT, R3, 0x31, !P0 ;  /* 0x000000310300780c */ /* 0x000fe20004781670 */
[----:B------:R-:W-:Y:S01]  /*43b0*/  @!P1 IMAD R49, R49, R88, R19 ;  /* 0x0000005831319224 */ /* 0x000fe200078e0213 */
[----:B------:R-:W-:Y:S01]  /*43c0*/  BSSY B1, `(.L_x_147) ;  /* 0x000000a000017945 */ /* 0x000fe20003800000 */
[C---:B------:R-:W-:Y:S02]  /*43d0*/  ISETP.LT.OR P3, PT, R3.reuse, 0x32, !P0 ;  /* 0x000000320300780c */ /* 0x040fe40004761670 */
[C---:B------:R-:W-:Y:S01]  /*43e0*/  ISETP.LT.OR P5, PT, R3.reuse, 0x39, !P0 ;  /* 0x000000390300780c */ /* 0x040fe200047a1670 */
[----:B------:R0:W-:Y:S01]  /*43f0*/  @!P1 STG.E.U8 desc[UR38][R6.64+0x31], R49 ;  /* 0x0000313106009986 */ /* 0x0001e2000c101126 */
[C---:B------:R-:W-:Y:S02]  /*4400*/  ISETP.LT.OR P1, PT, R3.reuse, 0x39, !P2 ;  /* 0x000000390300780c */ /* 0x040fe40005721670 */
[----:B------:R-:W-:-:S04]  /*4410*/  ISETP.LT.OR P2, PT, R3, 0x3a, !P2 ;  /* 0x0000003a0300780c */ /* 0x000fc80005741670 */
[----:B------:R-:W-:Y:S09]  /*4420*/  @P4 BRA `(.L_x_148) ;  /* 0x00000000000c4947 */ /* 0x000ff20003800000 */
[----:B------:R-:W5:Y:S02]  /*4430*/  LDG.E.U8 R96, desc[UR38][R12.64+0x30] ;  /* 0x000030260c607981 */ /* 0x000f64000c1e1100 */
[----:B-----5:R-:W-:-:S05]  /*4440*/  PRMT R4, R96, 0x8880, RZ ;  /* 0x0000888060047816 */ /* 0x020fca00000000ff */
[----:B------:R-:W-:-:S07]  /*4450*/  IMAD R19, R4, R89, RZ ;  /* 0x0000005904137224 */ /* 0x000fce00078e02ff */
.L_x_148:
[----:B------:R-:W-:Y:S05]  /*4460*/  BSYNC B1 ;  /* 0x0000000000017941 */ /* 0x000fea0003800000 */
.L_x_147:
[----:B0-----:R-:W-:Y:S01]  /*4470*/  @!P4 IMAD R5, R50, R88, R19 ;  /* 0x000000583205c224 */ /* 0x001fe200078e0213 */
[----:B------:R-:W-:Y:S04]  /*4480*/  BSSY B1, `(.L_x_149) ;  /* 0x0000006000017945 */ /* 0x000fe80003800000 */
[----:B------:R0:W-:Y:S01]  /*4490*/  @!P4 STG.E.U8 desc[UR38][R8.64+0x30], R5 ;  /* 0x000030050800c986 */ /* 0x0001e2000c101126 */
[----:B------:R-:W-:Y:S05]  /*44a0*/  @P3 BRA `(.L_x_150) ;  /* 0x00000000000c3947 */ /* 0x000fea0003800000 */
[----:B------:R-:W5:Y:S02]  /*44b0*/  LDG.E.U8 R96, desc[UR38][R12.64+0x31] ;  /* 0x000031260c607981 */ /* 0x000f64000c1e1100 */
[----:B-----5:R-:W-:-:S05]  /*44c0*/  PRMT R4, R96, 0x8880, RZ ;  /* 0x0000888060047816 */ /* 0x020fca00000000ff */
[----:B------:R-:W-:-:S07]  /*44d0*/  IMAD R19, R4, R89, RZ ;  /* 0x0000005904137224 */ /* 0x000fce00078e02ff */
.L_x_150:
[----:B------:R-:W-:Y:S05]  /*44e0*/  BSYNC B1 ;  /* 0x0000000000017941 */ /* 0x000fea0003800000 */
.L_x_149:
[----:B------:R-:W-:Y:S01]  /*44f0*/  @!P3 IMAD R51, R51, R88, R19 ;  /* 0x000000583333b224 */ /* 0x000fe200078e0213 */
[----:B------:R-:W-:Y:S04]  /*4500*/  BSSY B1, `(.L_x_151) ;  /* 0x0000006000017945 */ /* 0x000fe80003800000 */
[----:B------:R0:W-:Y:S01]  /*4510*/  @!P3 STG.E.U8 desc[UR38][R8.64+0x31], R51 ;  /* 0x000031330800b986 */ /* 0x0001e2000c101126 */
[----:B------:R-:W-:Y:S05]  /*4520*/  @P1 BRA `(.L_x_152) ;  /* 0x00000000000c1947 */ /* 0x000fea0003800000 */
[----:B------:R-:W5:Y:S02]  /*4530*/  LDG.E.U8 R96, desc[UR38][R10.64+0x38] ;  /* 0x000038260a607981 */ /* 0x000f64000c1e1100 */
[----:B-----5:R-:W-:-:S05]  /*4540*/  PRMT R4, R96, 0x8880, RZ ;  /* 0x0000888060047816 */ /* 0x020fca00000000ff */
[----:B------:R-:W-:-:S07]  /*4550*/  IMAD R19, R4, R89, RZ ;  /* 0x0000005904137224 */ /* 0x000fce00078e02ff */
.L_x_152:
[----:B------:R-:W-:Y:S05]  /*4560*/  BSYNC B1 ;  /* 0x0000000000017941 */ /* 0x000fea0003800000 */
.L_x_151:
[----:B0-----:R-:W-:Y:S01]  /*4570*/  @!P1 IMAD R5, R52, R88, R19 ;  /* 0x0000005834059224 */ /* 0x001fe200078e0213 */
[----:B------:R-:W-:Y:S04]  /*4580*/  BSSY B1, `(.L_x_153) ;  /* 0x0000006000017945 */ /* 0x000fe80003800000 */
[----:B------:R0:W-:Y:S01]  /*4590*/  @!P1 STG.E.U8 desc[UR38][R6.64+0x38], R5 ;  /* 0x0000380506009986 */ /* 0x0001e2000c101126 */
[----:B------:R-:W-:Y:S05]  /*45a0*/  @P2 BRA `(.L_x_154) ;  /* 0x00000000000c2947 */ /* 0x000fea0003800000 */
[----:B------:R-:W5:Y:S02]  /*45b0*/  LDG.E.U8 R96, desc[UR38][R10.64+0x39] ;  /* 0x000039260a607981 */ /* 0x000f64000c1e1100 */
[----:B-----5:R-:W-:-:S05]  /*45c0*/  PRMT R4, R96, 0x8880, RZ ;  /* 0x0000888060047816 */ /* 0x020fca00000000ff */
[----:B------:R-:W-:-:S07]  /*45d0*/  IMAD R19, R4, R89, RZ ;  /* 0x0000005904137224 */ /* 0x000fce00078e02ff */
.L_x_154:
[----:B------:R-:W-:Y:S05]  /*45e0*/  BSYNC B1 ;  /* 0x0000000000017941 */ /* 0x000fea0003800000 */
.L_x_153:
[----:B------:R-:W-:Y:S01]  /*45f0*/  @!P2 IMAD R53, R53, R88, R19 ;  /* 0x000000583535a224 */ /* 0x000fe200078e0213 */
[----:B------:R-:W-:Y:S04]  /*4600*/  BSSY B1, `(.L_x_155) ;  /* 0x0000006000017945 */ /* 0x000fe80003800000 */
[----:B------:R0:W-:Y:S01]  /*4610*/  @!P2 STG.E.U8 desc[UR38][R6.64+0x39], R53 ;  /* 0x000039350600a986 */ /* 0x0001e2000c101126 */
[----:B------:R-:W-:Y:S05]  /*4620*/  @P5 BRA `(.L_x_156) ;  /* 0x00000000000c5947 */ /* 0x000fea0003800000 */
[----:B------:R-:W5:Y:S02]  /*4630*/  LDG.E.U8 R96, desc[UR38][R12.64+0x38] ;  /* 0x000038260c607981 */ /* 0x000f64000c1e1100 */
[----:B-----5:R-:W-:-:S05]  /*4640*/  PRMT R4, R96, 0x8880, RZ ;  /* 0x0000888060047816 */ /* 0x020fca00000000ff */
[----:B------:R-:W-:-:S07]  /*4650*/  IMAD R19, R4, R89, RZ ;  /* 0x0000005904137224 */ /* 0x000fce00078e02ff */
.L_x_156:
[----:B------:R-:W-:Y:S05]  /*4660*/  BSYNC B1 ;  /* 0x0000000000017941 */ /* 0x000fea0003800000 */
.L_x_155:
[----:B0-----:R-:W-:Y:S01]  /*4670*/  @!P5 IMAD R5, R54, R88, R19 ;  /* 0x000000583605d224 */ /* 0x001fe200078e0213 */
[----:B------:R-:W-:Y:S01]  /*4680*/  ISETP.LT.OR P0, PT, R3, 0x3a, !P0 ;  /* 0x0000003a0300780c */ /* 0x000fe20004701670 */
[----:B------:R-:W-:Y:S03]  /*4690*/  BSSY B1, `(.L_x_157) ;  /* 0x0000006000017945 */ /* 0x000fe60003800000 */
[----:B------:R0:W-:Y:S09]  /*46a0*/  @!P5 STG.E.U8 desc[UR38][R8.64+0x38], R5 ;  /* 0x000038050800d986 */ /* 0x0001f2000c101126 */
[----:B------:R-:W-:Y:S05]  /*46b0*/  @P0 BRA `(.L_x_158) ;  /* 0x00000000000c0947 */ /* 0x000fea0003800000 */
[----:B------:R-:W5:Y:S02]  /*46c0*/  LDG.E.U8 R96, desc[UR38][R12.64+0x39] ;  /* 0x000039260c607981 */ /* 0x000f64000c1e1100 */
[----:B-----5:R-:W-:-:S05]  /*46d0*/  PRMT R4, R96, 0x8880, RZ ;  /* 0x0000888060047816 */ /* 0x020fca00000000ff */
[----:B------:R-:W-:-:S07]  /*46e0*/  IMAD R19, R4, R89, RZ ;  /* 0x0000005904137224 */ /* 0x000fce00078e02ff */
.L_x_158:
[----:B------:R-:W-:Y:S05]  /*46f0*/  BSYNC B1 ;  /* 0x0000000000017941 */ /* 0x000fea0003800000 */
.L_x_157:
[----:B------:R-:W-:Y:S01]  /*4700*/  IMAD R19, R55, R88, R19 ;  /* 0x0000005837137224 */ /* 0x000fe200078e0213 */
[----:B------:R-:W-:Y:S06]  /*4710*/  @P0 BRA `(.L_x_159) ;  /* 0x0000000c00180947 */ /* 0x000fec0003800000 */
[----:B------:R0:W-:Y:S01]  /*4720*/  STG.E.U8 desc[UR38][R8.64+0x39], R19 ;  /* 0x0000391308007986 */ /* 0x0001e2000c101126 */
[----:B------:R-:W-:Y:S05]  /*4730*/  BRA `(.L_x_159) ;  /* 0x0000000c00107947 */ /* 0x000fea0003800000 */
.L_x_30:
[C---:B------:R-:W-:Y:S02]  /*4740*/  ISETP.GE.AND P2, PT, R97.reuse, 0x1, PT ;  /* 0x000000016100780c */ /* 0x040fe40003f46270 */
[----:B------:R-:W-:Y:S02]  /*4750*/  ISETP.GE.AND P1, PT, R97, 0x9, PT ;  /* 0x000000096100780c */ /* 0x000fe40003f26270 */
[C---:B------:R-:W-:Y:S02]  /*4760*/  ISETP.LT.OR P4, PT, R3.reuse, 0x1, !P2 ;  /* 0x000000010300780c */ /* 0x040fe40005781670 */
[C---:B------:R-:W-:Y:S02]  /*4770*/  ISETP.LT.OR P5, PT, R3.reuse, 0x2, !P2 ;  /* 0x000000020300780c */ /* 0x040fe400057a1670 */
[C---:B------:R-:W-:Y:S02]  /*4780*/  ISETP.LT.OR P0, PT, R3.reuse, 0x1, !P1 ;  /* 0x000000010300780c */ /* 0x040fe40004f01670 */
[----:B------:R-:W-:-:S07]  /*4790*/  ISETP.LT.OR P3, PT, R3, 0x2, !P1 ;  /* 0x000000020300780c */ /* 0x000fce0004f61670 */
[-C--:B------:R-:W-:Y:S02]  /*47a0*/  @!P4 IMAD R11, R56, R88.reuse, RZ ;  /* 0x00000058380bc224 */ /* 0x080fe400078e02ff */
[-C--:B------:R-:W-:Y:S02]  /*47b0*/  @!P5 IMAD R57, R57, R88.reuse, RZ ;  /* 0x000000583939d224 */ /* 0x080fe400078e02ff */
[-C--:B------:R-:W-:Y:S01]  /*47c0*/  @!P0 IMAD R13, R58, R88.reuse, RZ ;  /* 0x000000583a0d8224 */ /* 0x080fe200078e02ff */
[----:B------:R0:W-:Y:S01]  /*47d0*/  @!P4 STG.E.U8 desc[UR38][R14.64], R11 ;  /* 0x0000000b0e00c986 */ /* 0x0001e2000c101126 */
[----:B------:R-:W-:Y:S01]  /*47e0*/  ISETP.LT.OR P4, PT, R3, 0x9, !P2 ;  /* 0x000000090300780c */ /* 0x000fe20005781670 */
[----:B------:R-:W-:Y:S02]  /*47f0*/  @!P3 IMAD R59, R59, R88, RZ ;  /* 0x000000583b3bb224 */ /* 0x000fe400078e02ff */
[----:B------:R-:W-:Y:S01]  /*4800*/  @!P5 STG.E.U8 desc[UR38][R14.64+0x1], R57 ;  /* 0x000001390e00d986 */ /* 0x000fe2000c101126 */
[----:B------:R-:W-:-:S03]  /*4810*/  ISETP.LT.OR P5, PT, R3, 0xa, !P2 ;  /* 0x0000000a0300780c */ /* 0x000fc600057a1670 */
[----:B------:R1:W-:Y:S01]  /*4820*/  @!P0 STG.E.U8 desc[UR38][R4.64], R13 ;  /* 0x0000000d04008986 */ /* 0x0003e2000c101126 */
[----:B------:R-:W-:-:S03]  /*4830*/  ISETP.LT.OR P0, PT, R3, 0x9, !P1 ;  /* 0x000000090300780c */ /* 0x000fc60004f01670 */
[----:B------:R-:W-:Y:S01]  /*4840*/  @!P3 STG.E.U8 desc[UR38][R4.64+0x1], R59 ;  /* 0x0000013b0400b986 */ /* 0x000fe2000c101126 */
[----:B------:R-:W-:Y:S01]  /*4850*/  ISETP.LT.OR P3, PT, R3, 0xa, !P1 ;  /* 0x0000000a0300780c */ /* 0x000fe20004f61670 */
[----:B------:R-:W-:-:S04]  /*4860*/  @!P4 IMAD R19, R60, R88, RZ ;  /* 0x000000583c13c224 */ /* 0x000fc800078e02ff */
[-C--:B------:R-:W-:Y:S01]  /*4870*/  @!P5 IMAD R61, R61, R88.reuse, RZ ;  /* 0x000000583d3dd224 */ /* 0x080fe200078e02ff */
[----:B------:R2:W-:Y:S01]  /*4880*/  @!P4 STG.E.U8 desc[UR38][R14.64+0x8], R19 ;  /* 0x000008130e00c986 */ /* 0x0005e2000c101126 */
[C---:B------:R-:W-:Y:S02]  /*4890*/  ISETP.LT.OR P4, PT, R3.reuse, 0x11, !P2 ;  /* 0x000000110300780c */ /* 0x040fe40005781670 */
[-C--:B0-----:R-:W-:Y:S01]  /*48a0*/  @!P0 IMAD R11, R62, R88.reuse, RZ ;  /* 0x000000583e0b8224 */ /* 0x081fe200078e02ff */
[----:B------:R-:W-:Y:S01]  /*48b0*/  @!P5 STG.E.U8 desc[UR38][R14.64+0x9], R61 ;  /* 0x0000093d0e00d986 */ /* 0x000fe2000c101126 */
[----:B------:R-:W-:Y:S02]  /*48c0*/  ISETP.LT.OR P5, PT, R3, 0x12, !P2 ;  /* 0x000000120300780c */ /* 0x000fe400057a1670 */
[----:B------:R-:W-:Y:S01]  /*48d0*/  @!P3 IMAD R63, R63, R88, RZ ;  /* 0x000000583f3fb224 */ /* 0x000fe200078e02ff */
[----:B------:R0:W-:Y:S01]  /*48e0*/  @!P0 STG.E.U8 desc[UR38][R4.64+0x8], R11 ;  /* 0x0000080b04008986 */ /* 0x0001e2000c101126 */
[----:B------:R-:W-:-:S03]  /*48f0*/  ISETP.LT.OR P0, PT, R3, 0x11, !P1 ;  /* 0x000000110300780c */ /* 0x000fc60004f01670 */
[----:B------:R-:W-:Y:S01]  /*4900*/  @!P3 STG.E.U8 desc[UR38][R4.64+0x9], R63 ;  /* 0x0000093f0400b986 */ /* 0x000fe2000c101126 */
[----:B------:R-:W-:Y:S01]  /*4910*/  ISETP.LT.OR P3, PT, R3, 0x12, !P1 ;  /* 0x000000120300780c */ /* 0x000fe20004f61670 */
[----:B-1----:R-:W-:-:S04]  /*4920*/  @!P4 IMAD R13, R64, R88, RZ ;  /* 0x00000058400dc224 */ /* 0x002fc800078e02ff */
[-C--:B------:R-:W-:Y:S01]  /*4930*/  @!P5 IMAD R65, R65, R88.reuse, RZ ;  /* 0x000000584141d224 */ /* 0x080fe200078e02ff */
[----:B------:R1:W-:Y:S01]  /*4940*/  @!P4 STG.E.U8 desc[UR38][R14.64+0x10], R13 ;  /* 0x0000100d0e00c986 */ /* 0x0003e2000c101126 */
[C---:B------:R-:W-:Y:S02]  /*4950*/  ISETP.LT.OR P4, PT, R3.reuse, 0x19, !P2 ;  /* 0x000000190300780c */ /* 0x040fe40005781670 */
[-C--:B--2---:R-:W-:Y:S01]  /*4960*/  @!P0 IMAD R19, R66, R88.reuse, RZ ;  /* 0x0000005842138224 */ /* 0x084fe200078e02ff */
[----:B------:R-:W-:Y:S01]  /*4970*/  @!P5 STG.E.U8 desc[UR38][R14.64+0x11], R65 ;  /* 0x000011410e00d986 */ /* 0x000fe2000c101126 */
[----:B------:R-:W-:Y:S02]  /*4980*/  ISETP.LT.OR P5, PT, R3, 0x1a, !P2 ;  /* 0x0000001a0300780c */ /* 0x000fe400057a1670 */
[----:B------:R-:W-:Y:S01]  /*4990*/  @!P3 IMAD R67, R67, R88, RZ ;  /* 0x000000584343b224 */ /* 0x000fe200078e02ff */
[----:B------:R2:W-:Y:S01]  /*49a0*/  @!P0 STG.E.U8 desc[UR38][R4.64+0x10], R19 ;  /* 0x0000101304008986 */ /* 0x0005e2000c101126 */
[----:B------:R-:W-:-:S03]  /*49b0*/  ISETP.LT.OR P0, PT, R3, 0x19, !P1 ;  /* 0x000000190300780c */ /* 0x000fc60004f01670 */
[----:B------:R-:W-:Y:S01]  /*49c0*/  @!P3 STG.E.U8 desc[UR38][R4.64+0x11], R67 ;  /* 0x000011430400b986 */ /* 0x000fe2000c101126 */
[----:B------:R-:W-:Y:S01]  /*49d0*/  ISETP.LT.OR P3, PT, R3, 0x1a, !P1 ;  /* 0x0000001a0300780c */ /* 0x000fe20004f61670 */
[----:B0-----:R-:W-:-:S04]  /*49e0*/  @!P4 IMAD R11, R68, R88, RZ ;  /* 0x00000058440bc224 */ /* 0x001fc800078e02ff */
[-C--:B------:R-:W-:Y:S01]  /*49f0*/  @!P5 IMAD R69, R69, R88.reuse, RZ ;  /* 0x000000584545d224 */ /* 0x080fe200078e02ff */
[----:B------:R0:W-:Y:S01]  /*4a00*/  @!P4 STG.E.U8 desc[UR38][R14.64+0x18], R11 ;  /* 0x0000180b0e00c986 */ /* 0x0001e2000c101126 */
[C---:B------:R-:W-:Y:S02]  /*4a10*/  ISETP.LT.OR P4, PT, R3.reuse, 0x21, !P2 ;  /* 0x000000210300780c */ /* 0x040fe40005781670 */
[-C--:B-1----:R-:W-:Y:S01]  /*4a20*/  @!P0 IMAD R13, R70, R88.reuse, RZ ;  /* 0x00000058460d8224 */ /* 0x082fe200078e02ff */
[----:B------:R-:W-:Y:S01]  /*4a30*/  @!P5 STG.E.U8 desc[UR38][R14.64+0x19], R69 ;  /* 0x000019450e00d986 */ /* 0x000fe2000c101126 */
[----:B------:R-:W-:Y:S02]  /*4a40*/  ISETP.LT.OR P5, PT, R3, 0x22, !P2 ;  /* 0x000000220300780c */ /* 0x000fe400057a1670 */
[----:B------:R-:W-:Y:S01]  /*4a50*/  @!P3 IMAD R71, R71, R88, RZ ;  /* 0x000000584747b224 */ /* 0x000fe200078e02ff */
[----:B------:R1:W-:Y:S01]  /*4a60*/  @!P0 STG.E.U8 desc[UR38][R4.64+0x18], R13 ;  /* 0x0000180d04008986 */ /* 0x0003e2000c101126 */
[----:B------:R-:W-:-:S03]  /*4a70*/  ISETP.LT.OR P0, PT, R3, 0x21, !P1 ;  /* 0x000000210300780c */ /* 0x000fc60004f01670 */
[----:B------:R-:W-:Y:S01]  /*4a80*/  @!P3 STG.E.U8 desc[UR38][R4.64+0x19], R71 ;  /* 0x000019470400b986 */ /* 0x000fe2000c101126 */
[----:B------:R-:W-:Y:S01]  /*4a90*/  ISETP.LT.OR P3, PT, R3, 0x22, !P1 ;  /* 0x000000220300780c */ /* 0x000fe20004f61670 */
[----:B--2---:R-:W-:-:S04]  /*4aa0*/  @!P4 IMAD R19, R72, R88, RZ ;  /* 0x000000584813c224 */ /* 0x004fc800078e02ff */
        /* <DEDUP_REMOVED lines=32> */
[----:B------:R-:W-:-:S02]  /*4cb0*/  ISETP.GE.AND P0, PT, R97, 0x81, PT ;  /* 0x000000816100780c */ /* 0x000fc40003f06270 */
[C---:B------:R-:W-:Y:S01]  /*4cc0*/  ISETP.LT.OR P5, PT, R3.reuse, 0x39, !P1 ;  /* 0x000000390300780c */ /* 0x040fe20004fa1670 */
[----:B------:R-:W-:Y:S01]  /*4cd0*/  @!P3 STG.E.U8 desc[UR38][R4.64+0x31], R83 ;  /* 0x000031530400b986 */ /* 0x000fe2000c101126 */
[C---:B------:R-:W-:Y:S01]  /*4ce0*/  ISETP.LT.OR P1, PT, R3.reuse, 0x3a, !P1 ;  /* 0x0000003a0300780c */ /* 0x040fe20004f21670 */
[----:B--2---:R-:W-:Y:S01]  /*4cf0*/  @!P4 IMAD R19, R84, R88, RZ ;  /* 0x000000585413c224 */ /* 0x004fe200078e02ff */
[----:B------:R-:W-:-:S03]  /*4d00*/  ISETP.LT.OR P3, PT, R3, 0x1, !P0 ;  /* 0x000000010300780c */ /* 0x000fc60004761670 */
[----:B------:R-:W-:Y:S01]  /*4d10*/  @!P2 IMAD R85, R85, R88, RZ ;  /* 0x000000585555a224 */ /* 0x000fe200078e02ff */
[----:B------:R-:W-:Y:S01]  /*4d20*/  @!P4 STG.E.U8 desc[UR38][R14.64+0x38], R19 ;  /* 0x000038130e00c986 */ /* 0x000fe2000c101126 */
[----:B------:R-:W-:-:S03]  /*4d30*/  ISETP.LT.OR P4, PT, R3, 0x2, !P0 ;  /* 0x000000020300780c */ /* 0x000fc60004781670 */
[----:B------:R-:W-:Y:S01]  /*4d40*/  @!P2 STG.E.U8 desc[UR38][R14.64+0x39], R85 ;  /* 0x000039550e00a986 */ /* 0x000fe2000c101126 */
[-C--:B0-----:R-:W-:Y:S01]  /*4d50*/  @!P5 IMAD R11, R86, R88.reuse, RZ ;  /* 0x00000058560bd224 */ /* 0x081fe200078e02ff */
[----:B------:R-:W-:Y:S01]  /*4d60*/  ISETP.GE.AND P2, PT, R97, 0x89, PT ;  /* 0x000000896100780c */ /* 0x000fe20003f46270 */
[-C--:B------:R-:W-:Y:S02]  /*4d70*/  @!P1 IMAD R87, R87, R88.reuse, RZ ;  /* 0x0000005857579224 */ /* 0x080fe400078e02ff */
[----:B-1----:R-:W-:Y:S01]  /*4d80*/  @!P3 IMAD R13, R24, R88, RZ ;  /* 0x00000058180db224 */ /* 0x002fe200078e02ff */
[----:B------:R0:W-:Y:S01]  /*4d90*/  @!P5 STG.E.U8 desc[UR38][R4.64+0x38], R11 ;  /* 0x0000380b0400d986 */ /* 0x0001e2000c101126 */
[----:B------:R-:W-:-:S03]  /*4da0*/  ISETP.LT.OR P5, PT, R3, 0x1, !P2 ;  /* 0x000000010300780c */ /* 0x000fc600057a1670 */
[----:B------:R-:W-:Y:S01]  /*4db0*/  @!P4 IMAD R25, R25, R88, RZ ;  /* 0x000000581919c224 */ /* 0x000fe200078e02ff */
[----:B------:R1:W-:Y:S01]  /*4dc0*/  @!P1 STG.E.U8 desc[UR38][R4.64+0x39], R87 ;  /* 0x0000395704009986 */ /* 0x0003e2000c101126 */
[----:B------:R-:W-:-:S03]  /*4dd0*/  ISETP.LT.OR P1, PT, R3, 0x2, !P2 ;  /* 0x000000020300780c */ /* 0x000fc60005721670 */
[----:B------:R-:W-:Y:S01]  /*4de0*/  @!P3 STG.E.U8 desc[UR38][R6.64], R13 ;  /* 0x0000000d0600b986 */ /* 0x000fe2000c101126 */
[----:B------:R-:W-:-:S03]  /*4df0*/  ISETP.LT.OR P3, PT, R3, 0x9, !P0 ;  /* 0x000000090300780c */ /* 0x000fc60004761670 */
[----:B------:R-:W-:Y:S01]  /*4e00*/  @!P4 STG.E.U8 desc[UR38][R6.64+0x1], R25 ;  /* 0x000001190600c986 */ /* 0x000fe2000c101126 */
[----:B------:R-:W-:Y:S01]  /*4e10*/  ISETP.LT.OR P4, PT, R3, 0xa, !P0 ;  /* 0x0000000a0300780c */ /* 0x000fe20004781670 */
[----:B0-----:R-:W-:-:S04]  /*4e20*/  @!P5 IMAD R11, R26, R88, RZ ;  /* 0x000000581a0bd224 */ /* 0x001fc800078e02ff */
[-C--:B------:R-:W-:Y:S01]  /*4e30*/  @!P1 IMAD R27, R27, R88.reuse, RZ ;  /* 0x000000581b1b9224 */ /* 0x080fe200078e02ff */
[----:B------:R0:W-:Y:S01]  /*4e40*/  @!P5 STG.E.U8 desc[UR38][R8.64], R11 ;  /* 0x0000000b0800d986 */ /* 0x0001e2000c101126 */
[C---:B------:R-:W-:Y:S02]  /*4e50*/  ISETP.LT.OR P5, PT, R3.reuse, 0x9, !P2 ;  /* 0x000000090300780c */ /* 0x040fe400057a1670 */
[-C--:B------:R-:W-:Y:S01]  /*4e60*/  @!P3 IMAD R15, R28, R88.reuse, RZ ;  /* 0x000000581c0fb224 */ /* 0x080fe200078e02ff */
[----:B------:R-:W-:Y:S01]  /*4e70*/  @!P1 STG.E.U8 desc[UR38][R8.64+0x1], R27 ;  /* 0x0000011b08009986 */ /* 0x000fe2000c101126 */
[----:B------:R-:W-:Y:S02]  /*4e80*/  ISETP.LT.OR P1, PT, R3, 0xa, !P2 ;  /* 0x0000000a0300780c */ /* 0x000fe40005721670 */
[----:B------:R-:W-:Y:S01]  /*4e90*/  @!P4 IMAD R29, R29, R88, RZ ;  /* 0x000000581d1dc224 */ /* 0x000fe200078e02ff */
[----:B------:R-:W-:Y:S01]  /*4ea0*/  @!P3 STG.E.U8 desc[UR38][R6.64+0x8], R15 ;  /* 0x0000080f0600b986 */ /* 0x000fe2000c101126 */
[----:B------:R-:W-:-:S03]  /*4eb0*/  ISETP.LT.OR P3, PT, R3, 0x11, !P0 ;  /* 0x000000110300780c */ /* 0x000fc60004761670 */
[----:B------:R-:W-:Y:S01]  /*4ec0*/  @!P4 STG.E.U8 desc[UR38][R6.64+0x9], R29 ;  /* 0x0000091d0600c986 */ /* 0x000fe2000c101126 */
[----:B------:R-:W-:Y:S01]  /*4ed0*/  ISETP.LT.OR P4, PT, R3, 0x12, !P0 ;  /* 0x000000120300780c */ /* 0x000fe20004781670 */
[----:B-1----:R-:W-:-:S04]  /*4ee0*/  @!P5 IMAD R5, R30, R88, RZ ;  /* 0x000000581e05d224 */ /* 0x002fc800078e02ff */
[-C--:B------:R-:W-:Y:S01]  /*4ef0*/  @!P1 IMAD R31, R31, R88.reuse, RZ ;  /* 0x000000581f1f9224 */ /* 0x080fe200078e02ff */
[----:B------:R1:W-:Y:S01]  /*4f00*/  @!P5 STG.E.U8 desc[UR38][R8.64+0x8], R5 ;  /* 0x000008050800d986 */ /* 0x0003e2000c101126 */
[C---:B------:R-:W-:Y:S02]  /*4f10*/  ISETP.LT.OR P5, PT, R3.reuse, 0x11, !P2 ;  /* 0x000000110300780c */ /* 0x040fe400057a1670 */
[-C--:B0-----:R-:W-:Y:S01]  /*4f20*/  @!P3 IMAD R11, R32, R88.reuse, RZ ;  /* 0x00000058200bb224 */ /* 0x081fe200078e02ff */
        /* <DEDUP_REMOVED lines=11> */
[-C--:B------:R-:W-:Y:S01]  /*4fe0*/  @!P3 IMAD R13, R36, R88.reuse, RZ ;  /* 0x00000058240db224 */ /* 0x080fe200078e02ff */
        /* <DEDUP_REMOVED lines=32> */
[----:B------:R-:W-:-:S04]  /*51f0*/  @!P1 IMAD R11, R46, R88, RZ ;  /* 0x000000582e0b9224 */ /* 0x000fc800078e02ff */
[-C--:B------:R-:W-:Y:S01]  /*5200*/  @!P3 IMAD R47, R47, R88.reuse, RZ ;  /* 0x000000582f2fb224 */ /* 0x080fe200078e02ff */
[----:B------:R1:W-:Y:S01]  /*5210*/  @!P1 STG.E.U8 desc[UR38][R8.64+0x28], R11 ;  /* 0x0000280b08009986 */ /* 0x0003e2000c101126 */
[----:B------:R-:W-:Y:S02]  /*5220*/  ISETP.LT.OR P1, PT, R3, 0x31, !P2 ;  /* 0x000000310300780c */ /* 0x000fe40005721670 */
[----:B------:R-:W-:Y:S01]  /*5230*/  @!P4 IMAD R49, R49, R88, RZ ;  /* 0x000000583131c224 */ /* 0x000fe200078e02ff */
[----:B------:R2:W-:Y:S01]  /*5240*/  @!P3 STG.E.U8 desc[UR38][R8.64+0x29], R47 ;  /* 0x0000292f0800b986 */ /* 0x0005e2000c101126 */
[C---:B------:R-:W-:Y:S02]  /*5250*/  ISETP.LT.OR P3, PT, R3.reuse, 0x39, !P0 ;  /* 0x000000390300780c */ /* 0x040fe40004761670 */
[C---:B------:R-:W-:Y:S01]  /*5260*/  ISETP.LT.OR P0, PT, R3.reuse, 0x3a, !P0 ;  /* 0x0000003a0300780c */ /* 0x040fe20004701670 */
[----:B------:R2:W-:Y:S01]  /*5270*/  @!P4 STG.E.U8 desc[UR38][R6.64+0x31], R49 ;  /* 0x000031310600c986 */ /* 0x0005e2000c101126 */
[----:B------:R-:W-:-:S03]  /*5280*/  ISETP.LT.OR P4, PT, R3, 0x32, !P2 ;  /* 0x000000320300780c */ /* 0x000fc60005781670 */
[----:B------:R2:W-:Y:S01]  /*5290*/  @!P5 STG.E.U8 desc[UR38][R6.64+0x30], R13 ;  /* 0x0000300d0600d986 */ /* 0x0005e2000c101126 */
[C---:B------:R-:W-:Y:S02]  /*52a0*/  ISETP.LT.OR P5, PT, R3.reuse, 0x39, !P2 ;  /* 0x000000390300780c */ /* 0x040fe400057a1670 */
[----:B------:R-:W-:Y:S01]  /*52b0*/  ISETP.LT.OR P2, PT, R3, 0x3a, !P2 ;  /* 0x0000003a0300780c */ /* 0x000fe20005741670 */
[-C--:B------:R-:W-:Y:S02]  /*52c0*/  @!P1 IMAD R3, R50, R88.reuse, RZ ;  /* 0x0000005832039224 */ /* 0x080fe400078e02ff */
[-C--:B0-----:R-:W-:Y:S02]  /*52d0*/  @!P3 IMAD R5, R52, R88.reuse, RZ ;  /* 0x000000583405b224 */ /* 0x081fe400078e02ff */
[-C--:B------:R-:W-:Y:S01]  /*52e0*/  @!P0 IMAD R53, R53, R88.reuse, RZ ;  /* 0x0000005835358224 */ /* 0x080fe200078e02ff */
[----:B------:R2:W-:Y:S01]  /*52f0*/  @!P1 STG.E.U8 desc[UR38][R8.64+0x30], R3 ;  /* 0x0000300308009986 */ /* 0x0005e2000c101126 */
[----:B------:R-:W-:-:S04]  /*5300*/  @!P4 IMAD R51, R51, R88, RZ ;  /* 0x000000583333c224 */ /* 0x000fc800078e02ff */
[-C--:B-1----:R-:W-:Y:S01]  /*5310*/  @!P5 IMAD R11, R54, R88.reuse, RZ ;  /* 0x00000058360bd224 */ /* 0x082fe200078e02ff */
[----:B------:R2:W-:Y:S01]  /*5320*/  @!P4 STG.E.U8 desc[UR38][R8.64+0x31], R51 ;  /* 0x000031330800c986 */ /* 0x0005e2000c101126 */
[----:B------:R-:W-:-:S03]  /*5330*/  @!P2 IMAD R55, R55, R88, RZ ;  /* 0x000000583737a224 */ /* 0x000fc600078e02ff */
[----:B------:R2:W-:Y:S04]  /*5340*/  @!P3 STG.E.U8 desc[UR38][R6.64+0x38], R5 ;  /* 0x000038050600b986 */ /* 0x0005e8000c101126 */
[----:B------:R2:W-:Y:S04]  /*5350*/  @!P0 STG.E.U8 desc[UR38][R6.64+0x39], R53 ;  /* 0x0000393506008986 */ /* 0x0005e8000c101126 */
[----:B------:R2:W-:Y:S04]  /*5360*/  @!P5 STG.E.U8 desc[UR38][R8.64+0x38], R11 ;  /* 0x0000380b0800d986 */ /* 0x0005e8000c101126 */
[----:B------:R2:W-:Y:S02]  /*5370*/  @!P2 STG.E.U8 desc[UR38][R8.64+0x39], R55 ;  /* 0x000039370800a986 */ /* 0x0005e4000c101126 */
.L_x_159:
[----:B------:R-:W-:Y:S05]  /*5380*/  BSYNC B0 ;  /* 0x0000000000007941 */ /* 0x000fea0003800000 */
.L_x_29:
[----:B------:R-:W-:Y:S01]  /*5390*/  IADD3 R16, P0, R16, UR36, RZ ;  /* 0x0000002410107c10 */ /* 0x000fe2000ff1e0ff */
[----:B------:R-:W-:Y:S01]  /*53a0*/  ULDC.64 UR4, c[0x0][0x650] ;  /* 0x0001940000047ab9 */ /* 0x000fe20000000a00 */
[----:B--2---:R-:W-:Y:S01]  /*53b0*/  PRMT R3, RZ, 0x7610, R3 ;  /* 0x00007610ff037816 */ /* 0x004fe20000000003 */
[----:B------:R-:W-:Y:S01]  /*53c0*/  IMAD.MOV.U32 R98, RZ, RZ, -0x1 ;  /* 0xffffffffff627424 */ /* 0x000fe200078e00ff */
[----:B------:R-:W-:Y:S01]  /*53d0*/  IADD3.X R17, R17, UR42, RZ, P0, !PT ;  /* 0x0000002a11117c10 */ /* 0x000fe200087fe4ff */
[----:B0-----:R-:W-:Y:S01]  /*53e0*/  IMAD.MOV.U32 R19, RZ, RZ, -0x1 ;  /* 0xffffffffff137424 */ /* 0x001fe200078e00ff */
[----:B------:R-:W-:-:S04]  /*53f0*/  ISETP.GE.U32.AND P0, PT, R16, UR4, PT ;  /* 0x0000000410007c0c */ /* 0x000fc8000bf06070 */
[----:B------:R-:W-:-:S13]  /*5400*/  ISETP.GE.U32.AND.EX P0, PT, R17, UR5, PT, P0 ;  /* 0x0000000511007c0c */ /* 0x000fda000bf06100 */
[----:B------:R-:W-:Y:S05]  /*5410*/  @P0 BRA `(.L_x_160) ;  /* 0x0000000400500947 */ /* 0x000fea0003800000 */
[----:B------:R-:W0:Y:S01]  /*5420*/  LDC.64 R10, c[0x0][0x628] ;  /* 0x00018a00ff0a7b82 */ /* 0x000e220000000a00 */
[----:B------:R-:W2:Y:S01]  /*5430*/  S2R R12, SR_CTAID.X ;  /* 0x00000000000c7919 */ /* 0x000ea20000002500 */
[----:B----4-:R-:W-:Y:S02]  /*5440*/  IMAD.MOV.U32 R8, RZ, RZ, R16 ;  /* 0x000000ffff087224 */ /* 0x010fe400078e0010 */
[----:B------:R-:W-:Y:S01]  /*5450*/  IMAD.MOV.U32 R9, RZ, RZ, R17 ;  /* 0x000000ffff097224 */ /* 0x000fe200078e0011 */
[----:B------:R-:W4:Y:S03]  /*5460*/  S2R R20, SR_CTAID.Y ;  /* 0x0000000000147919 */ /* 0x000f260000002600 */
[----:B------:R-:W1:Y:S08]  /*5470*/  LDC R0, c[0x0][0x630] ;  /* 0x00018c00ff007b82 */ /* 0x000e700000000800 */
[----:B------:R-:W1:Y:S01]  /*5480*/  LDC.64 R14, c[0x0][0x620] ;  /* 0x00018800ff0e7b82 */ /* 0x000e620000000a00 */
[----:B0-----:R-:W-:-:S04]  /*5490*/  ISETP.NE.U32.AND P0, PT, R10, RZ, PT ;  /* 0x000000ff0a00720c */ /* 0x001fc80003f05070 */
[----:B------:R-:W-:-:S13]  /*54a0*/  ISETP.NE.AND.EX P0, PT, R11, RZ, PT, P0 ;  /* 0x000000ff0b00720c */ /* 0x000fda0003f05300 */
[----:B-12-4-:R-:W-:Y:S05]  /*54b0*/  @!P0 BRA `(.L_x_161) ;  /* 0x0000000000288947 */ /* 0x016fea0003800000 */
[----:B------:R-:W0:Y:S02]  /*54c0*/  LDC R3, c[0x0][0x634] ;  /* 0x00018d00ff037b82 */ /* 0x000e240000000800 */
[----:B0-----:R-:W-:-:S05]  /*54d0*/  IADD3 R3, P0, R16, R3, RZ ;  /* 0x0000000310037210 */ /* 0x001fca0007f1e0ff */
[----:B------:R-:W-:-:S04]  /*54e0*/  IMAD.X R13, RZ, RZ, R17, P0 ;  /* 0x000000ffff0d7224 */ /* 0x000fc800000e0611 */
[----:B------:R-:W-:-:S04]  /*54f0*/  IMAD.WIDE.U32 R4, R13, R10, RZ ;  /* 0x0000000a0d047225 */ /* 0x000fc800078e00ff */
[----:B---3--:R-:W-:-:S04]  /*5500*/  IMAD.WIDE.U32 R6, P0, R3, R11, R4 ;  /* 0x0000000b03067225 */ /* 0x008fc80007800004 */
[----:B------:R-:W-:-:S04]  /*5510*/  IMAD.WIDE.U32 R4, R3, R10, RZ ;  /* 0x0000000a03047225 */ /* 0x000fc800078e00ff */
[----:B------:R-:W-:Y:S01]  /*5520*/  IMAD.X R9, RZ, RZ, RZ, P0 ;  /* 0x000000ffff097224 */ /* 0x000fe200000e06ff */
[----:B------:R-:W-:Y:S01]  /*5530*/  IADD3 RZ, P0, R5, R6, RZ ;  /* 0x0000000605ff7210 */ /* 0x000fe20007f1e0ff */
[----:B------:R-:W-:-:S04]  /*5540*/  IMAD.MOV.U32 R8, RZ, RZ, R7 ;  /* 0x000000ffff087224 */ /* 0x000fc800078e0007 */
[----:B------:R-:W-:-:S08]  /*5550*/  IMAD.WIDE.U32.X R8, R13, R11, R8, P0 ;  /* 0x0000000b0d087225 */ /* 0x000fd000000e0408 */
.L_x_161:
[-CC-:B------:R-:W-:Y:S01]  /*5560*/  SHF.R.U64 R19, R8, R0.reuse, R9.reuse ;  /* 0x0000000008137219 */ /* 0x180fe20000001209 */
[----:B------:R-:W0:Y:S01]  /*5570*/  LDC.64 R26, c[0x0][0x640] ;  /* 0x00019000ff1a7b82 */ /* 0x000e220000000a00 */
[----:B------:R-:W-:Y:S01]  /*5580*/  SHF.R.U32.HI R0, RZ, R0, R9 ;  /* 0x00000000ff007219 */ /* 0x000fe20000011609 */
[----:B------:R-:W-:Y:S01]  /*5590*/  ULDC UR4, c[0x0][0x150] ;  /* 0x0000540000047ab9 */ /* 0x000fe20000000800 */
[----:B------:R-:W-:Y:S02]  /*55a0*/  IADD3 R3, P0, RZ, -R19, RZ ;  /* 0x80000013ff037210 */ /* 0x000fe40007f1e0ff */
[----:B---3--:R-:W-:-:S03]  /*55b0*/  I2FP.F32.U32 R7, R12 ;  /* 0x0000000c00077245 */ /* 0x008fc60000201000 */
[----:B------:R-:W1:Y:S01]  /*55c0*/  LDC R6, c[0x0][0x618] ;  /* 0x00018600ff067b82 */ /* 0x000e620000000800 */
[----:B------:R-:W-:Y:S02]  /*55d0*/  IMAD.X R5, RZ, RZ, ~R0, P0 ;  /* 0x000000ffff057224 */ /* 0x000fe400000e0e00 */
[----:B------:R-:W-:Y:S01]  /*55e0*/  FMUL R7, R7, UR4 ;  /* 0x0000000407077c20 */ /* 0x000fe20008400000 */
[----:B------:R-:W-:Y:S01]  /*55f0*/  ULDC UR4, c[0x0][0x154] ;  /* 0x0000550000047ab9 */ /* 0x000fe20000000800 */
[-C--:B------:R-:W-:Y:S02]  /*5600*/  IMAD R0, R5, R14.reuse, RZ ;  /* 0x0000000e05007224 */ /* 0x080fe400078e02ff */
[C---:B------:R-:W-:Y:S01]  /*5610*/  IMAD.WIDE.U32 R4, R3.reuse, R14, R16 ;  /* 0x0000000e03047225 */ /* 0x040fe200078e0010 */
[----:B------:R-:W2:Y:S01]  /*5620*/  LDC R8, c[0x0][0x608] ;  /* 0x00018200ff087b82 */ /* 0x000ea20000000800 */
[----:B------:R-:W3:Y:S02]  /*5630*/  F2I.U32.TRUNC.NTZ R7, R7 ;  /* 0x0000000700077305 */ /* 0x000ee4000020f000 */
[----:B------:R-:W-:Y:S01]  /*5640*/  IMAD R3, R3, R15, R0 ;  /* 0x0000000f03037224 */ /* 0x000fe200078e0200 */
[----:B------:R-:W-:-:S03]  /*5650*/  I2FP.F32.U32 R0, R20 ;  /* 0x0000001400007245 */ /* 0x000fc60000201000 */
[----:B------:R-:W-:Y:S01]  /*5660*/  IMAD.IADD R3, R5, 0x1, R3 ;  /* 0x0000000105037824 */ /* 0x000fe200078e0203 */
[----:B------:R-:W4:Y:S01]  /*5670*/  LDC R11, c[0x0][0x658] ;  /* 0x00019600ff0b7b82 */ /* 0x000f220000000800 */
[----:B0-----:R-:W-:-:S04]  /*5680*/  ISETP.NE.U32.AND P0, PT, R26, RZ, PT ;  /* 0x000000ff1a00720c */ /* 0x001fc80003f05070 */
[----:B------:R-:W-:-:S03]  /*5690*/  ISETP.NE.AND.EX P0, PT, R27, RZ, PT, P0 ;  /* 0x000000ff1b00720c */ /* 0x000fc60003f05300 */
[----:B------:R-:W0:Y:S01]  /*56a0*/  LDC R9, c[0x0][0x144] ;  /* 0x00005100ff097b82 */ /* 0x000e220000000800 */
[-C--:B-1----:R-:W-:Y:S01]  /*56b0*/  SHF.R.U64 R10, R4, R6.reuse, R3 ;  /* 0x00000006040a7219 */ /* 0x082fe20000001203 */
[----:B---3--:R-:W-:Y:S01]  /*56c0*/  IMAD.MOV R7, RZ, RZ, -R7 ;  /* 0x000000ffff077224 */ /* 0x008fe200078e0a07 */
[----:B------:R-:W-:Y:S01]  /*56d0*/  SHF.R.U32.HI R3, RZ, R6, R3 ;  /* 0x00000006ff037219 */ /* 0x000fe20000011603 */
[----:B------:R-:W-:-:S04]  /*56e0*/  FMUL R6, R0, UR4 ;  /* 0x0000000400067c20 */ /* 0x000fc80008400000 */
[----:B------:R-:W1:Y:S01]  /*56f0*/  LDC R21, c[0x0][0x148] ;  /* 0x00005200ff157b82 */ /* 0x000e620000000800 */
[----:B------:R3:W0:Y:S01]  /*5700*/  F2I.U32.TRUNC.NTZ R14, R6 ;  /* 0x00000006000e7305 */ /* 0x000622000020f000 */
[-CC-:B--2---:R-:W-:Y:S02]  /*5710*/  SHF.R.U64 R13, R10, R8.reuse, R3.reuse ;  /* 0x000000080a0d7219 */ /* 0x184fe40000001203 */
[----:B------:R-:W-:-:S04]  /*5720*/  SHF.R.U32.HI R0, RZ, R8, R3 ;  /* 0x00000008ff007219 */ /* 0x000fc80000011603 */
[----:B------:R-:W2:Y:S01]  /*5730*/  LDC R24, c[0x0][0x600] ;  /* 0x00018000ff187b82 */ /* 0x000ea20000000800 */
[-CC-:B----4-:R-:W-:Y:S02]  /*5740*/  SHF.R.U64 R15, R13, R11.reuse, R0.reuse ;  /* 0x0000000b0d0f7219 */ /* 0x190fe40000001200 */
[----:B------:R-:W-:-:S03]  /*5750*/  SHF.R.U32.HI R5, RZ, R11, R0 ;  /* 0x0000000bff057219 */ /* 0x000fc60000011600 */
[----:B------:R-:W-:Y:S02]  /*5760*/  IMAD.MOV.U32 R4, RZ, RZ, R15 ;  /* 0x000000ffff047224 */ /* 0x000fe400078e000f */
[----:B------:R-:W4:Y:S01]  /*5770*/  LDC R28, c[0x0][0x648] ;  /* 0x00019200ff1c7b82 */ /* 0x000f220000000800 */
[----:B0-----:R-:W-:-:S07]  /*5780*/  IMAD R25, R9, R7, R12 ;  /* 0x0000000709197224 */ /* 0x001fce00078e020c */
[----:B------:R-:W0:Y:S08]  /*5790*/  LDC R29, c[0x0][0x638] ;  /* 0x00018e00ff1d7b82 */ /* 0x000e300000000800 */
[----:B------:R-:W0:Y:S01]  /*57a0*/  LDC R30, c[0x0][0x610] ;  /* 0x00018400ff1e7b82 */ /* 0x000e220000000800 */
[----:B-123--:R-:W-:Y:S05]  /*57b0*/  @!P0 BRA `(.L_x_162) ;  /* 0x0000000000288947 */ /* 0x00efea0003800000 */
        /* <DEDUP_REMOVED lines=10> */
.L_x_162:
[----:B------:R-:W-:Y:S01]  /*5860*/  ISETP.NE.AND P0, PT, R2, 0x1, PT ;  /* 0x000000010200780c */ /* 0x000fe20003f05270 */
[----:B------:R-:W-:Y:S01]  /*5870*/  IMAD.MOV R14, RZ, RZ, -R14 ;  /* 0x000000ffff0e7224 */ /* 0x000fe200078e0a0e */
[----:B----4-:R-:W-:Y:S01]  /*5880*/  SHF.R.U64 R3, R4, R28, R5 ;  /* 0x0000001c04037219 */ /* 0x010fe20000001205 */
[----:B------:R-:W-:Y:S01]  /*5890*/  VIADD R5, R24, 0xffffffff ;  /* 0xffffffff18057836 */ /* 0x000fe20000000000 */
[----:B------:R-:W-:-:S03]  /*58a0*/  LOP3.LUT R0, R13, R94, RZ, 0xc0, !PT ;  /* 0x0000005e0d007212 */ /* 0x000fc600078ec0ff */
[----:B------:R-:W-:Y:S01]  /*58b0*/  IMAD.MOV R4, RZ, RZ, -R3 ;  /* 0x000000ffff047224 */ /* 0x000fe200078e0a03 */
[----:B------:R-:W-:Y:S01]  /*58c0*/  LOP3.LUT R10, R10, R5, RZ, 0xc0, !PT ;  /* 0x000000050a0a7212 */ /* 0x000fe200078ec0ff */
[----:B------:R-:W-:Y:S02]  /*58d0*/  IMAD R0, R91, R3, R0 ;  /* 0x000000035b007224 */ /* 0x000fe400078e0200 */
[----:B0-----:R-:W-:Y:S02]  /*58e0*/  IMAD R3, R4, R29, R15 ;  /* 0x0000001d04037224 */ /* 0x001fe400078e020f */
[----:B------:R-:W-:Y:S02]  /*58f0*/  @P0 IMAD R25, R21, R14, R20 ;  /* 0x0000000e15190224 */ /* 0x000fe400078e0214 */
[----:B------:R-:W-:Y:S02]  /*5900*/  IMAD R5, R3, R24, R10 ;  /* 0x0000001803057224 */ /* 0x000fe400078e020a */
[----:B------:R-:W-:-:S02]  /*5910*/  IMAD R0, R0, R30, R25 ;  /* 0x0000001e00007224 */ /* 0x000fc400078e0219 */
[----:B------:R-:W-:-:S03]  /*5920*/  IMAD.MOV.U32 R4, RZ, RZ, 0x1 ;  /* 0x00000001ff047424 */ /* 0x000fc600078e00ff */
[----:B------:R-:W-:Y:S02]  /*5930*/  SEL R98, R5, R0, !P0 ;  /* 0x0000000005627207 */ /* 0x000fe40004000000 */
[----:B------:R-:W-:Y:S02]  /*5940*/  PRMT R3, R4, 0x7610, R3 ;  /* 0x0000761004037816 */ /* 0x000fe40000000003 */
[----:B------:R-:W-:-:S07]  /*5950*/  SEL R0, R0, R5, !P0 ;  /* 0x0000000500007207 */ /* 0x000fce0004000000 */
.L_x_160:
[----:B------:R-:W-:Y:S01]  /*5960*/  LOP3.LUT P0, RZ, R3, 0xff, RZ, 0xc0, !PT ;  /* 0x000000ff03ff7812 */ /* 0x000fe2000780c0ff */
[----:B------:R-:W-:-:S12]  /*5970*/  IMAD.MOV.U32 R97, RZ, RZ, R0 ;  /* 0x000000ffff617224 */ /* 0x000fd800078e0000 */
[----:B------:R-:W-:Y:S05]  /*5980*/  @P0 BRA `(.L_x_163) ;  /* 0xffffffb800540947 */ /* 0x000fea000383ffff */
[----:B------:R-:W-:Y:S05]  /*5990*/  EXIT ;  /* 0x000000000000794d */ /* 0x000fea0003800000 */
.L_x_4:
        /* <DEDUP_REMOVED lines=26> */
.L_x_165:
[--C-:B------:R-:W-:Y:S01]  /*5b40*/  SHF.R.U64 R14, R12, R20, R13.reuse ;  /* 0x000000140c0e7219 */ /* 0x100fe2000000120d */
[----:B------:R-:W0:Y:S01]  /*5b50*/  LDC R24, c[0x0][0x618] ;  /* 0x00018600ff187b82 */ /* 0x000e220000000800 */
[----:B------:R-:W-:Y:S01]  /*5b60*/  I2FP.F32.U32 R8, R6 ;  /* 0x0000000600087245 */ /* 0x000fe20000201000 */
[----:B------:R-:W-:Y:S01]  /*5b70*/  ULDC UR4, c[0x0][0x150] ;  /* 0x0000540000047ab9 */ /* 0x000fe20000000800 */
[----:B------:R-:W-:Y:S02]  /*5b80*/  SHF.R.U32.HI R7, RZ, R20, R13 ;  /* 0x00000014ff077219 */ /* 0x000fe4000001160d */
[----:B------:R-:W-:Y:S01]  /*5b90*/  IADD3 R11, P0, RZ, -R14, RZ ;  /* 0x8000000eff0b7210 */ /* 0x000fe20007f1e0ff */
[----:B------:R-:W-:Y:S01]  /*5ba0*/  FMUL R13, R8, UR4 ;  /* 0x00000004080d7c20 */ /* 0x000fe20008400000 */
[----:B------:R-:W-:Y:S01]  /*5bb0*/  ULDC UR4, c[0x0][0x154] ;  /* 0x0000550000047ab9 */ /* 0x000fe20000000800 */
[----:B------:R-:W1:Y:S02]  /*5bc0*/  LDC.64 R26, c[0x0][0x640] ;  /* 0x00019000ff1a7b82 */ /* 0x000e640000000a00 */
[----:B------:R-:W-:-:S02]  /*5bd0*/  IMAD.X R7, RZ, RZ, ~R7, P0 ;  /* 0x000000ffff077224 */ /* 0x000fc400000e0e07 */
[----:B------:R-:W2:Y:S01]  /*5be0*/  F2I.U32.TRUNC.NTZ R13, R13 ;  /* 0x0000000d000d7305 */ /* 0x000ea2000020f000 */
[----:B------:R-:W-:-:S03]  /*5bf0*/  IMAD.WIDE.U32 R8, R11, R22, R16 ;  /* 0x000000160b087225 */ /* 0x000fc600078e0010 */
[----:B------:R-:W3:Y:S01]  /*5c00*/  LDC R15, c[0x0][0x144] ;  /* 0x00005100ff0f7b82 */ /* 0x000ee20000000800 */
[----:B------:R-:W-:-:S04]  /*5c10*/  IMAD R10, R7, R22, RZ ;  /* 0x00000016070a7224 */ /* 0x000fc800078e02ff */
[----:B------:R-:W-:Y:S02]  /*5c20*/  IMAD R7, R11, R23, R10 ;  /* 0x000000170b077224 */ /* 0x000fe400078e020a */
[----:B------:R-:W-:Y:S01]  /*5c30*/  IMAD.MOV.U32 R10, RZ, RZ, -0x1 ;  /* 0xffffffffff0a7424 */ /* 0x000fe200078e00ff */
[----:B------:R-:W4:Y:S01]  /*5c40*/  LDC R20, c[0x0][0x608] ;  /* 0x00018200ff147b82 */ /* 0x000f220000000800 */
[----:B------:R-:W-:Y:S01]  /*5c50*/  IMAD.IADD R7, R9, 0x1, R7 ;  /* 0x0000000109077824 */ /* 0x000fe200078e0207 */
[----:B------:R-:W-:-:S04]  /*5c60*/  I2FP.F32.U32 R9, R5 ;  /* 0x0000000500097245 */ /* 0x000fc80000201000 */
[-C--:B0-----:R-:W-:Y:S01]  /*5c70*/  SHF.R.U64 R12, R8, R24.reuse, R7 ;  /* 0x00000018080c7219 */ /* 0x081fe20000001207 */
[----:B--2---:R-:W-:Y:S01]  /*5c80*/  IMAD.MOV R8, RZ, RZ, -R13 ;  /* 0x000000ffff087224 */ /* 0x004fe200078e0a0d */
[----:B------:R-:W0:Y:S01]  /*5c90*/  LDC R11, c[0x0][0x658] ;  /* 0x00019600ff0b7b82 */ /* 0x000e220000000800 */
[----:B-1----:R-:W-:Y:S01]  /*5ca0*/  ISETP.NE.U32.AND P0, PT, R26, RZ, PT ;  /* 0x000000ff1a00720c */ /* 0x002fe20003f05070 */
[----:B------:R-:W-:Y:S01]  /*5cb0*/  FMUL R9, R9, UR4 ;  /* 0x0000000409097c20 */ /* 0x000fe20008400000 */
[----:B------:R-:W-:Y:S02]  /*5cc0*/  SHF.R.U32.HI R7, RZ, R24, R7 ;  /* 0x00000018ff077219 */ /* 0x000fe40000011607 */
[----:B------:R-:W-:-:S03]  /*5cd0*/  ISETP.NE.AND.EX P0, PT, R27, RZ, PT, P0 ;  /* 0x000000ff1b00720c */ /* 0x000fc60003f05300 */
[----:B------:R-:W1:Y:S01]  /*5ce0*/  LDC R22, c[0x0][0x148] ;  /* 0x00005200ff167b82 */ /* 0x000e620000000800 */
[----:B---3--:R-:W-:Y:S02]  /*5cf0*/  IMAD R23, R15, R8, R6 ;  /* 0x000000080f177224 */ /* 0x008fe400078e0206 */
[----:B------:R-:W-:-:S05]  /*5d00*/  IMAD.MOV.U32 R8, RZ, RZ, 0x1 ;  /* 0x00000001ff087424 */ /* 0x000fca00078e00ff */
[----:B------:R-:W2:Y:S01]  /*5d10*/  LDC R21, c[0x0][0x600] ;  /* 0x00018000ff157b82 */ /* 0x000ea20000000800 */
[-CC-:B----4-:R-:W-:Y:S02]  /*5d20*/  SHF.R.U64 R15, R12, R20.reuse, R7.reuse ;  /* 0x000000140c0f7219 */ /* 0x190fe40000001207 */
[----:B------:R-:W-:Y:S02]  /*5d30*/  SHF.R.U32.HI R6, RZ, R20, R7 ;  /* 0x00000014ff067219 */ /* 0x000fe40000011607 */
[----:B------:R3:W4:Y:S03]  /*5d40*/  F2I.U32.TRUNC.NTZ R20, R9 ;  /* 0x0000000900147305 */ /* 0x000726000020f000 */
[----:B------:R-:W1:Y:S01]  /*5d50*/  LDC R25, c[0x0][0x648] ;  /* 0x00019200ff197b82 */ /* 0x000e620000000800 */
[-C--:B0-----:R-:W-:Y:S02]  /*5d60*/  SHF.R.U64 R19, R15, R11.reuse, R6 ;  /* 0x0000000b0f137219 */ /* 0x081fe40000001206 */
[----:B------:R-:W-:-:S02]  /*5d70*/  SHF.L.U32 R10, R10, R11, RZ ;  /* 0x0000000b0a0a7219 */ /* 0x000fc400000006ff */
[-C--:B------:R-:W-:Y:S01]  /*5d80*/  SHF.R.U32.HI R7, RZ, R11.reuse, R6 ;  /* 0x0000000bff077219 */ /* 0x080fe20000011606 */
[----:B------:R-:W-:Y:S01]  /*5d90*/  IMAD.MOV.U32 R6, RZ, RZ, R19 ;  /* 0x000000ffff067224 */ /* 0x000fe200078e0013 */
[----:B------:R-:W-:Y:S01]  /*5da0*/  SHF.L.U32 R24, R8, R11, RZ ;  /* 0x0000000b08187219 */ /* 0x000fe200000006ff */
[----:B------:R-:W0:Y:S01]  /*5db0*/  LDC R28, c[0x0][0x638] ;  /* 0x00018e00ff1c7b82 */ /* 0x000e220000000800 */
[----:B------:R-:W-:-:S07]  /*5dc0*/  LOP3.LUT R30, RZ, R10, RZ, 0x33, !PT ;  /* 0x0000000aff1e7212 */ /* 0x000fce00078e33ff */
[----:B------:R-:W0:Y:S01]  /*5dd0*/  LDC R29, c[0x0][0x610] ;  /* 0x00018400ff1d7b82 */ /* 0x000e220000000800 */
[----:B---34-:R-:W-:Y:S05]  /*5de0*/  @!P0 BRA `(.L_x_166) ;  /* 0x0000000000288947 */ /* 0x018fea0003800000 */
[----:B------:R-:W3:Y:S02]  /*5df0*/  LDC R6, c[0x0][0x64c] ;  /* 0x00019300ff067b82 */ /* 0x000ee40000000800 */
[----:B---3--:R-:W-:-:S05]  /*5e00*/  IADD3 R11, P0, R19, R6, RZ ;  /* 0x00000006130b7210 */ /* 0x008fca0007f1e0ff */
        /* <DEDUP_REMOVED lines=8> */
.L_x_166:
[----:B------:R-:W-:Y:S01]  /*5e90*/  ISETP.NE.AND P0, PT, R2, 0x1, PT ;  /* 0x000000010200780c */ /* 0x000fe20003f05270 */
[----:B--2---:R-:W-:Y:S01]  /*5ea0*/  VIADD R9, R21, 0xffffffff ;  /* 0xffffffff15097836 */ /* 0x004fe20000000000 */
[----:B-1----:R-:W-:Y:S01]  /*5eb0*/  SHF.R.U64 R7, R6, R25, R7 ;  /* 0x0000001906077219 */ /* 0x002fe20000001207 */
[----:B------:R-:W-:Y:S01]  /*5ec0*/  IMAD.MOV R20, RZ, RZ, -R20 ;  /* 0x000000ffff147224 */ /* 0x000fe200078e0a14 */
[----:B------:R-:W-:Y:S02]  /*5ed0*/  LOP3.LUT R6, R15, R30, RZ, 0xc0, !PT ;  /* 0x0000001e0f067212 */ /* 0x000fe400078ec0ff */
[----:B------:R-:W-:Y:S01]  /*5ee0*/  LOP3.LUT R12, R12, R9, RZ, 0xc0, !PT ;  /* 0x000000090c0c7212 */ /* 0x000fe200078ec0ff */
[----:B------:R-:W-:Y:S02]  /*5ef0*/  IMAD.MOV R8, RZ, RZ, -R7 ;  /* 0x000000ffff087224 */ /* 0x000fe400078e0a07 */
[----:B------:R-:W-:Y:S02]  /*5f00*/  IMAD R6, R24, R7, R6 ;  /* 0x0000000718067224 */ /* 0x000fe400078e0206 */
[----:B------:R-:W-:-:S02]  /*5f10*/  IMAD.MOV.U32 R9, RZ, RZ, 0x1 ;  /* 0x00000001ff097424 */ /* 0x000fc400078e00ff */
[----:B------:R-:W-:Y:S02]  /*5f20*/  @P0 IMAD R23, R22, R20, R5 ;  /* 0x0000001416170224 */ /* 0x000fe400078e0205 */
[----:B0-----:R-:W-:Y:S02]  /*5f30*/  IMAD R5, R8, R28, R19 ;  /* 0x0000001c08057224 */ /* 0x001fe400078e0213 */
[----:B------:R-:W-:Y:S02]  /*5f40*/  IMAD R19, R6, R29, R23 ;  /* 0x0000001d06137224 */ /* 0x000fe400078e0217 */
[----:B------:R-:W-:Y:S02]  /*5f50*/  IMAD R6, R5, R21, R12 ;  /* 0x0000001505067224 */ /* 0x000fe400078e020c */
[----:B------:R-:W-:-:S03]  /*5f60*/  IMAD.MOV.U32 R8, RZ, RZ, R14 ;  /* 0x000000ffff087224 */ /* 0x000fc600078e000e */
[----:B------:R-:W-:Y:S02]  /*5f70*/  SEL R20, R6, R19, !P0 ;  /* 0x0000001306147207 */ /* 0x000fe40004000000 */
[----:B------:R-:W-:-:S07]  /*5f80*/  SEL R19, R19, R6, !P0 ;  /* 0x0000000613137207 */ /* 0x000fce0004000000 */
.L_x_164:
[----:B------:R-:W-:-:S08]  /*5f90*/  NOP ;  /* 0x0000000000007918 */ /* 0x000fd00000000000 */
[----:B------:R-:W0:-:S00]  /*5fa0*/  USETMAXREG.DEALLOC.CTAPOOL 0x28 ;  /* 0x00000028000079c8 */ /* 0x000e0000080e0500 */
[----:B0-----:R-:W-:-:S13]  /*5fb0*/  ISETP.NE.AND P0, PT, R0, RZ, PT ;  /* 0x000000ff0000720c */ /* 0x001fda0003f05270 */
[----:B------:R-:W-:Y:S05]  /*5fc0*/  @P0 EXIT ;  /* 0x000000000000094d */ /* 0x000fea0003800000 */
[----:B------:R-:W-:Y:S01]  /*5fd0*/  LOP3.LUT P0, RZ, R9, 0xff, RZ, 0xc0, !PT ;  /* 0x000000ff09ff7812 */ /* 0x000fe2000780c0ff */
[----:B------:R-:W-:Y:S02]  /*5fe0*/  IMAD.MOV.U32 R0, RZ, RZ, 0x1 ;  /* 0x00000001ff007424 */ /* 0x000fe400078e00ff */
[----:B------:R-:W-:-:S10]  /*5ff0*/  IMAD.MOV.U32 R12, RZ, RZ, RZ ;  /* 0x000000ffff0c7224 */ /* 0x000fd400078e00ff */
[----:B------:R-:W-:Y:S05]  /*6000*/  @!P0 BRA `(.L_x_167) ;  /* 0x0000000c00188947 */ /* 0x000fea0003800000 */
[----:B------:R-:W0:Y:S01]  /*6010*/  LDC R0, c[0x0][0x28c] ;  /* 0x0000a300ff007b82 */ /* 0x000e220000000800 */
[----:B------:R-:W-:Y:S01]  /*6020*/  LOP3.LUT P0, RZ, R3, 0x1f, RZ, 0xc0, !PT ;  /* 0x0000001f03ff7812 */ /* 0x000fe2000780c0ff */
[----:B------:R-:W-:Y:S01]  /*6030*/  ULDC UR5, c[0x0][0x658] ;  /* 0x0001960000057ab9 */ /* 0x000fe20000000800 */
[----:B------:R-:W-:Y:S01]  /*6040*/  UMOV UR6, 0xffffffff ;  /* 0xffffffff00067882 */ /* 0x000fe20000000000 */
[----:B------:R-:W-:Y:S01]  /*6050*/  BSSY B0, `(.L_x_167) ;  /* 0x00000c1000007945 */ /* 0x000fe20003800000 */
[----:B------:R-:W-:Y:S01]  /*6060*/  USHF.L.U32 UR6, UR6, UR5, URZ ;  /* 0x0000000506067299 */ /* 0x000fe2000800063f */
[C---:B------:R-:W-:Y:S01]  /*6070*/  ISETP.NE.AND P2, PT, R4.reuse, RZ, PT ;  /* 0x000000ff0400720c */ /* 0x040fe20003f45270 */
[----:B------:R-:W-:Y:S01]  /*6080*/  IMAD.MOV.U32 R13, RZ, RZ, 0x1 ;  /* 0x00000001ff0d7424 */ /* 0x000fe200078e00ff */
[----:B------:R-:W-:Y:S01]  /*6090*/  ISETP.NE.OR P0, PT, R4, RZ, !P0 ;  /* 0x000000ff0400720c */ /* 0x000fe20004705670 */
[----:B------:R-:W-:Y:S01]  /*60a0*/  IMAD.MOV.U32 R12, RZ, RZ, RZ ;  /* 0x000000ffff0c7224 */ /* 0x000fe200078e00ff */
[----:B------:R-:W-:Y:S01]  /*60b0*/  LOP3.LUT R11, R18, 0x2, RZ, 0xfc, !PT ;  /* 0x00000002120b7812 */ /* 0x000fe200078efcff */
[----:B------:R-:W-:Y:S01]  /*60c0*/  ULDC UR4, c[0x0][0x600] ;  /* 0x0001800000047ab9 */ /* 0x000fe20000000800 */
[----:B------:R-:W-:Y:S01]  /*60d0*/  UMOV UR7, 0x1 ;  /* 0x0000000100077882 */ /* 0x000fe20000000000 */
[----:B------:R-:W-:-:S02]  /*60e0*/  UIADD3 UR15, UR4, -0x1, URZ ;  /* 0xffffffff040f7890 */ /* 0x000fc4000fffe03f */
[----:B------:R-:W-:Y:S02]  /*60f0*/  USHF.L.U32 UR17, UR7, UR5, URZ ;  /* 0x0000000507117299 */ /* 0x000fe4000800063f */
[----:B------:R-:W-:Y:S01]  /*6100*/  ULOP3.LUT UR16, URZ, UR6, URZ, 0x33, !UPT ;  /* 0x000000063f107292 */ /* 0x000fe2000f8e333f */
[----:B------:R-:W-:Y:S01]  /*6110*/  ULDC.64 UR20, c[0x0][0x198] ;  /* 0x0000660000147ab9 */ /* 0x000fe20000000a00 */
[----:B0-----:R-:W-:-:S05]  /*6120*/  VIADD R0, R0, 0x3f ;  /* 0x0000003f00007836 */ /* 0x001fca0000000000 */
[----:B------:R-:W-:-:S04]  /*6130*/  SHF.R.S32.HI R3, RZ, 0x1f, R0 ;  /* 0x0000001fff037819 */ /* 0x000fc80000011400 */
[----:B------:R-:W-:Y:S01]  /*6140*/  LEA.HI R3, R3, R0, RZ, 0x6 ;  /* 0x0000000003037211 */ /* 0x000fe200078f30ff */
[----:B------:R-:W-:-:S03]  /*6150*/  IMAD.MOV.U32 R0, RZ, RZ, 0x1 ;  /* 0x00000001ff007424 */ /* 0x000fc600078e00ff */
[----:B------:R-:W-:-:S05]  /*6160*/  SHF.R.S32.HI R3, RZ, 0x6, R3 ;  /* 0x00000006ff037819 */ /* 0x000fca0000011403 */
[----:B------:R-:W-:-:S07]  /*6170*/  VIADD R10, R3, 0x1 ;  /* 0x00000001030a7836 */ /* 0x000fce0000000000 */
.L_x_179:
[----:B------:R-:W-:-:S03]  /*6180*/  UMOV UR4, 0xffffffff ;  /* 0xffffffff00047882 */ /* 0x000fc60000000000 */
[----:B------:R-:W-:Y:S05]  /*6190*/  BRA.DIV UR4, `(.L_x_168) ;  /* 0x0000001604047947 */ /* 0x000fea000b800000 */
[----:B------:R-:W-:-:S13]  /*61a0*/  ELECT P6, URZ, PT ;  /* 0x00000000003f782f */ /* 0x000fda00038c0000 */
.L_x_200:
[----:B------:R-:W0:Y:S01]  /*61b0*/  LDC R4, c[0x0][0x28c] ;  /* 0x0000a300ff047b82 */ /* 0x000e220000000800 */
[----:B------:R-:W-:Y:S01]  /*61c0*/  BSSY B1, `(.L_x_169) ;  /* 0x0000037000017945 */ /* 0x000fe20003800000 */
[----:B0-----:R-:W-:-:S13]  /*61d0*/  ISETP.LT.OR P6, PT, R4, 0x1, !P6 ;  /* 0x000000010400780c */ /* 0x001fda00077c1670 */
[----:B------:R-:W-:Y:S05]  /*61e0*/  @P6 BRA `(.L_x_170) ;  /* 0x0000000000d06947 */ /* 0x000fea0003800000 */
[----:B------:R-:W-:Y:S02]  /*61f0*/  IMAD.SHL.U32 R20, R20, 0x40, RZ ;  /* 0x0000004014147824 */ /* 0x000fe400078e00ff */
[----:B------:R-:W-:Y:S02]  /*6200*/  IMAD R19, R19, 0xc0, RZ ;  /* 0x000000c013137824 */ /* 0x000fe400078e02ff */
[----:B------:R-:W-:Y:S02]  /*6210*/  IMAD.MOV.U32 R21, RZ, RZ, RZ ;  /* 0x000000ffff157224 */ /* 0x000fe400078e00ff */
[----:B------:R-:W-:Y:S02]  /*6220*/  IMAD.MOV.U32 R4, RZ, RZ, R10 ;  /* 0x000000ffff047224 */ /* 0x000fe400078e000a */
[----:B------:R-:W-:Y:S02]  /*6230*/  IMAD.MOV.U32 R5, RZ, RZ, R0 ;  /* 0x000000ffff057224 */ /* 0x000fe400078e0000 */
[----:B------:R-:W-:-:S07]  /*6240*/  IMAD.MOV.U32 R6, RZ, RZ, R12 ;  /* 0x000000ffff067224 */ /* 0x000fce00078e000c */
.L_x_174:
[----:B------:R-:W0:Y:S01]  /*6250*/  S2R R14, SR_CgaCtaId ;  /* 0x00000000000e7919 */ /* 0x000e220000008800 */
[----:B------:R-:W-:Y:S01]  /*6260*/  MOV R7, 0x400 ;  /* 0x0000040000077802 */ /* 0x000fe20000000f00 */
[----:B------:R-:W1:Y:S03]  /*6270*/  @!P2 LDC R9, c[0x0][0x500] ;  /* 0x00014000ff09ab82 */ /* 0x000e660000000800 */
[----:B0-----:R-:W-:Y:S02]  /*6280*/  LEA R15, R14, R7, 0x18 ;  /* 0x000000070e0f7211 */ /* 0x001fe400078ec0ff */
[----:B------:R-:W-:-:S03]  /*6290*/  SHF.L.U32 R7, R5, 0x1f, RZ ;  /* 0x0000001f05077819 */ /* 0x000fc600000006ff */
[----:B------:R-:W-:-:S04]  /*62a0*/  IMAD R14, R6, 0x8, R15 ;  /* 0x00000008060e7824 */ /* 0x000fc800078e020f */
[----:B------:R-:W0:Y:S02]  /*62b0*/  SYNCS.PHASECHK.TRANS64.TRYWAIT P1, [R14+URZ+0x70], R7 ;  /* 0x000070070e0075a7 */ /* 0x000e24000802017f */
[----:B01----:R-:W-:Y:S05]  /*62c0*/  @!P1 BRA `(.L_x_171) ;  /* 0x0000001000d89947 */ /* 0x003fea0003800000 */
.L_x_201:
[----:B0-----:R-:W-:Y:S01]  /*62d0*/  PRMT R7, R11, 0x9910, RZ ;  /* 0x000099100b077816 */ /* 0x001fe200000000ff */
[----:B------:R0:W-:Y:S03]  /*62e0*/  @!P2 SYNCS.ARRIVE.TRANS64 RZ, [R14+URZ], R9 ;  /* 0x000000090effa9a7 */ /* 0x0001e6000800003f */
[----:B------:R-:W-:-:S13]  /*62f0*/  ISETP.NE.AND P1, PT, R7, 0x2, PT ;  /* 0x000000020700780c */ /* 0x000fda0003f25270 */
[----:B0-----:R-:W-:Y:S05]  /*6300*/  @P1 BRA `(.L_x_172) ;  /* 0x0000000000041947 */ /* 0x001fea0003800000 */
[----:B------:R-:W-:Y:S01]  /*6310*/  BPT.TRAP 0x1 ;  /* 0x000000040000795c */ /* 0x000fe20000300000 */
.L_x_172:
[----:B------:R-:W-:Y:S05]  /*6320*/  @P0 BRA `(.L_x_173) ;  /* 0x0000000000040947 */ /* 0x000fea0003800000 */
[----:B------:R-:W-:Y:S01]  /*6330*/  BPT.TRAP 0x1 ;  /* 0x000000040000795c */ /* 0x000fe20000300000 */
.L_x_173:
[--C-:B------:R-:W-:Y:S01]  /*6340*/  IMAD R7, R6, 0x3000, R15.reuse ;  /* 0x0000300006077824 */ /* 0x100fe200078e020f */
[----:B------:R-:W-:Y:S01]  /*6350*/  R2UR UR9, R14 ;  /* 0x000000000e0972ca */ /* 0x000fe200000e0000 */
[----:B------:R-:W-:Y:S01]  /*6360*/  IMAD R15, R6, 0x1000, R15 ;  /* 0x00001000060f7824 */ /* 0x000fe200078e020f */
[----:B------:R-:W-:Y:S01]  /*6370*/  UIADD3 UR4, UP0, UR20, 0xf0, URZ ;  /* 0x000000f014047890 */ /* 0x000fe2000ff1e03f */
[----:B------:R-:W-:Y:S01]  /*6380*/  VIADD R4, R4, 0xffffffff ;  /* 0xffffffff04047836 */ /* 0x000fe20000000000 */
[----:B------:R-:W-:Y:S01]  /*6390*/  R2UR UR5, R7 ;  /* 0x00000000070572ca */ /* 0x000fe200000e0000 */
[----:B------:R-:W-:Y:S01]  /*63a0*/  UIADD3 UR22, UP1, UR20, 0x1f0, URZ ;  /* 0x000001f014167890 */ /* 0x000fe2000ff3e03f */
[----:B------:R-:W-:Y:S01]  /*63b0*/  R2UR UR8, R15 ;  /* 0x000000000f0872ca */ /* 0x000fe200000e0000 */
[----:B------:R-:W-:Y:S01]  /*63c0*/  VIADD R6, R6, 0x1 ;  /* 0x0000000106067836 */ /* 0x000fe20000000000 */
[----:B------:R-:W-:Y:S01]  /*63d0*/  R2UR UR11, R19 ;  /* 0x00000000130b72ca */ /* 0x000fe200000e0000 */
[----:B------:R-:W-:Y:S01]  /*63e0*/  UIADD3.X UR23, URZ, UR21, URZ, UP1, !UPT ;  /* 0x000000153f177290 */ /* 0x000fe20008ffe43f */
[C---:B------:R-:W-:Y:S01]  /*63f0*/  R2UR UR10, R21.reuse ;  /* 0x00000000150a72ca */ /* 0x040fe200000e0000 */
[----:B------:R-:W-:Y:S01]  /*6400*/  UMOV UR6, 0x0 ;  /* 0x0000000000067882 */ /* 0x000fe20000000000 */
[----:B------:R-:W-:Y:S01]  /*6410*/  R2UR UR12, R8 ;  /* 0x00000000080c72ca */ /* 0x000fe200000e0000 */
[----:B------:R-:W-:Y:S01]  /*6420*/  UMOV UR7, 0x10000000 ;  /* 0x1000000000077882 */ /* 0x000fe20000000000 */
[----:B------:R-:W-:Y:S01]  /*6430*/  R2UR UR18, R20 ;  /* 0x00000000141272ca */ /* 0x000fe200000e0000 */
[----:B------:R-:W-:Y:S01]  /*6440*/  VIADD R21, R21, 0x40 ;  /* 0x0000004015157836 */ /* 0x000fe20000000000 */
[----:B------:R-:W-:Y:S01]  /*6450*/  ISETP.GT.AND P3, PT, R4, 0x1, PT ;  /* 0x000000010400780c */ /* 0x000fe20003f64270 */
[----:B------:R-:W-:Y:S01]  /*6460*/  UIADD3 UR13, UR5, 0x200, URZ ;  /* 0x00000200050d7890 */ /* 0x000fe2000fffe03f */
[----:B------:R-:W-:Y:S01]  /*6470*/  ISETP.NE.AND P1, PT, R6, 0xe, PT ;  /* 0x0000000e0600780c */ /* 0x000fe20003f25270 */
[----:B------:R-:W-:-:S02]  /*6480*/  UIADD3.X UR5, URZ, UR21, URZ, UP0, !UPT ;  /* 0x000000153f057290 */ /* 0x000fc400087fe43f */
[----:B------:R-:W-:Y:S01]  /*6490*/  UIADD3 UR14, UR8, 0x2a200, URZ ;  /* 0x0002a200080e7890 */ /* 0x000fe2000fffe03f */
[----:B------:R-:W-:Y:S02]  /*64a0*/  SEL R14, RZ, 0x1, P1 ;  /* 0x00000001ff0e7807 */ /* 0x000fe40000800000 */
[----:B------:R-:W-:Y:S01]  /*64b0*/  UMOV UR8, UR13 ;  /* 0x0000000d00087c82 */ /* 0x000fe20008000000 */
[----:B------:R-:W-:Y:S02]  /*64c0*/  SEL R6, R6, RZ, P1 ;  /* 0x000000ff06067207 */ /* 0x000fe40000800000 */
[----:B------:R-:W-:Y:S01]  /*64d0*/  LOP3.LUT R5, R5, R14, RZ, 0x3c, !PT ;  /* 0x0000000e05057212 */ /* 0x000fe200078e3cff */
[----:B------:R0:W-:Y:S02]  /*64e0*/  UTMALDG.3D [UR8], [UR4], desc[UR6] ;  /* 0x00000608040075b4 */ /* 0x0001e40008011000 */
[----:B0-----:R-:W-:Y:S01]  /*64f0*/  UMOV UR8, UR14 ;  /* 0x0000000e00087c82 */ /* 0x001fe20008000000 */
[----:B------:R-:W-:-:S02]  /*6500*/  UMOV UR11, UR18 ;  /* 0x00000012000b7c82 */ /* 0x000fc40008000000 */
[----:B------:R0:W-:Y:S02]  /*6510*/  UTMALDG.3D [UR8], [UR22], desc[UR6] ;  /* 0x00000608160075b4 */ /* 0x0001e40008011000 */
[----:B0-----:R-:W-:Y:S05]  /*6520*/  @P3 BRA `(.L_x_174) ;  /* 0xfffffffc00483947 */ /* 0x001fea000383ffff */
.L_x_170:
[----:B------:R-:W-:Y:S05]  /*6530*/  BSYNC B1 ;  /* 0x0000000000017941 */ /* 0x000fea0003800000 */
.L_x_169:
[----:B------:R-:W-:Y:S01]  /*6540*/  LOP3.LUT P3, RZ, R13, 0xff, RZ, 0xc0, !PT ;  /* 0x000000ff0dff7812 */ /* 0x000fe2000786c0ff */
[----:B------:R-:W-:Y:S01]  /*6550*/  IMAD.IADD R12, R3, 0x1, R12 ;  /* 0x00000001030c7824 */ /* 0x000fe200078e020c */
[----:B------:R-:W-:Y:S01]  /*6560*/  IADD3 R16, P4, R16, UR36, RZ ;  /* 0x0000002410107c10 */ /* 0x000fe2000ff9e0ff */
[----:B------:R-:W-:Y:S01]  /*6570*/  ULDC.64 UR4, c[0x0][0x650] ;  /* 0x0001940000047ab9 */ /* 0x000fe20000000a00 */
[----:B------:R-:W-:Y:S01]  /*6580*/  BSSY B1, `(.L_x_175) ;  /* 0x000006b000017945 */ /* 0x000fe20003800000 */
[----:B------:R-:W-:Y:S01]  /*6590*/  IMAD.MOV.U32 R19, RZ, RZ, -0x1 ;  /* 0xffffffffff137424 */ /* 0x000fe200078e00ff */
[----:B------:R-:W-:Y:S01]  /*65a0*/  SHF.R.U32.HI R4, RZ, 0x1, R12 ;  /* 0x00000001ff047819 */ /* 0x000fe2000001160c */
[----:B------:R-:W-:Y:S01]  /*65b0*/  IMAD.MOV.U32 R20, RZ, RZ, -0x1 ;  /* 0xffffffffff147424 */ /* 0x000fe200078e00ff */
[----:B------:R-:W-:Y:S01]  /*65c0*/  ISETP.GT.U32.AND P1, PT, R12, 0xd, PT ;  /* 0x0000000d0c00780c */ /* 0x000fe20003f24070 */
[----:B------:R-:W-:Y:S01]  /*65d0*/  IMAD.MOV.U32 R8, RZ, RZ, -0x1 ;  /* 0xffffffffff087424 */ /* 0x000fe200078e00ff */
[----:B------:R-:W-:-:S02]  /*65e0*/  IADD3.X R17, R17, UR42, RZ, P4, !PT ;  /* 0x0000002a11117c10 */ /* 0x000fc4000a7fe4ff */
[----:B------:R-:W-:Y:S01]  /*65f0*/  ISETP.LT.U32.AND P1, PT, R3, 0xe, P1 ;  /* 0x0000000e0300780c */ /* 0x000fe20000f21070 */
[----:B------:R-:W0:Y:S01]  /*6600*/  @P3 S2R R6, SR_CgaCtaId ;  /* 0x0000000000063919 */ /* 0x000e220000008800 */
[----:B------:R-:W-:Y:S02]  /*6610*/  @P3 MOV R5, 0x400 ;  /* 0x0000040000053802 */ /* 0x000fe40000000f00 */
[----:B------:R-:W-:Y:S02]  /*6620*/  PRMT R13, RZ, 0x7610, R13 ;  /* 0x00007610ff0d7816 */ /* 0x000fe4000000000d */
[----:B0-----:R-:W-:Y:S01]  /*6630*/  @P3 LEA R6, R6, R5, 0x18 ;  /* 0x0000000506063211 */ /* 0x001fe200078ec0ff */
[----:B------:R-:W-:-:S03]  /*6640*/  IMAD.WIDE.U32 R4, R4, -0x6db6db6d, RZ ;  /* 0x9249249304047825 */ /* 0x000fc600078e00ff */
[----:B------:R0:W-:Y:S01]  /*6650*/  @P3 SYNCS.ARRIVE.TRANS64.A1T0 RZ, [R6+URZ+0xf8], RZ ;  /* 0x0000f8ff06ff39a7 */ /* 0x0001e2000810003f */
[----:B------:R-:W-:Y:S02]  /*6660*/  ISETP.GE.U32.AND P3, PT, R3, 0xe, PT ;  /* 0x0000000e0300780c */ /* 0x000fe40003f66070 */
[----:B------:R-:W-:Y:S02]  /*6670*/  SHF.R.U32.HI R7, RZ, 0x2, R5 ;  /* 0x00000002ff077819 */ /* 0x000fe40000011605 */
[----:B------:R-:W-:Y:S02]  /*6680*/  SEL R5, RZ, 0x1, !P1 ;  /* 0x00000001ff057807 */ /* 0x000fe40004800000 */
[----:B------:R-:W-:Y:S01]  /*6690*/  ISETP.GE.U32.AND P1, PT, R16, UR4, PT ;  /* 0x0000000410007c0c */ /* 0x000fe2000bf26070 */
[----:B------:R-:W-:Y:S01]  /*66a0*/  IMAD R12, R7, -0xe, R12 ;  /* 0xfffffff2070c7824 */ /* 0x000fe200078e020c */
[----:B------:R-:W-:Y:S02]  /*66b0*/  LOP3.LUT R0, R0, R5, RZ, 0x3c, !PT ;  /* 0x0000000500007212 */ /* 0x000fe400078e3cff */
[----:B------:R-:W-:-:S02]  /*66c0*/  ISETP.GE.U32.AND.EX P1, PT, R17, UR5, PT, P1 ;  /* 0x0000000511007c0c */ /* 0x000fc4000bf26110 */
[----:B------:R-:W-:Y:S02]  /*66d0*/  PRMT R4, RZ, 0x7610, R4 ;  /* 0x00007610ff047816 */ /* 0x000fe40000000004 */
[----:B------:R-:W-:-:S09]  /*66e0*/  @P3 LOP3.LUT R0, R0, 0x1, R7, 0x78, !PT ;  /* 0x0000000100003812 */ /* 0x000fd200078e7807 */
[----:B0-----:R-:W-:Y:S05]  /*66f0*/  @P1 BRA `(.L_x_176) ;  /* 0x00000004004c1947 */ /* 0x001fea0003800000 */
[----:B------:R-:W-:Y:S01]  /*6700*/  ULDC.64 UR4, c[0x0][0x628] ;  /* 0x00018a0000047ab9 */ /* 0x000fe20000000a00 */
[----:B------:R-:W0:Y:S01]  /*6710*/  S2R R15, SR_CTAID.X ;  /* 0x00000000000f7919 */ /* 0x000e220000002500 */
[----:B------:R-:W-:Y:S01]  /*6720*/  ISETP.NE.U32.AND P1, PT, RZ, UR4, PT ;  /* 0x00000004ff007c0c */ /* 0x000fe2000bf25070 */
[----:B------:R-:W-:Y:S01]  /*6730*/  ULDC UR7, c[0x0][0x630] ;  /* 0x00018c0000077ab9 */ /* 0x000fe20000000800 */
[----:B------:R-:W-:Y:S01]  /*6740*/  IMAD.MOV.U32 R4, RZ, RZ, R16 ;  /* 0x000000ffff047224 */ /* 0x000fe200078e0010 */
[----:B------:R-:W1:Y:S01]  /*6750*/  S2R R14, SR_CTAID.Y ;  /* 0x00000000000e7919 */ /* 0x000e620000002600 */
[----:B------:R-:W-:Y:S01]  /*6760*/  ISETP.NE.AND.EX P1, PT, RZ, UR5, PT, P1 ;  /* 0x00000005ff007c0c */ /* 0x000fe2000bf25310 */
[----:B------:R-:W-:-:S12]  /*6770*/  IMAD.MOV.U32 R5, RZ, RZ, R17 ;  /* 0x000000ffff057224 */ /* 0x000fd800078e0011 */
[----:B------:R-:W-:Y:S05]  /*6780*/  @!P1 BRA `(.L_x_177) ;  /* 0x0000000000289947 */ /* 0x000fea0003800000 */
[----:B------:R-:W-:Y:S02]  /*6790*/  ULDC UR6, c[0x0][0x634] ;  /* 0x00018d0000067ab9 */ /* 0x000fe40000000800 */
[----:B------:R-:W-:-:S05]  /*67a0*/  IADD3 R9, P1, R16, UR6, RZ ;  /* 0x0000000610097c10 */ /* 0x000fca000ff3e0ff */
[----:B------:R-:W-:-:S04]  /*67b0*/  IMAD.X R19, RZ, RZ, R17, P1 ;  /* 0x000000ffff137224 */ /* 0x000fc800008e0611 */
[----:B------:R-:W-:-:S04]  /*67c0*/  IMAD.WIDE.U32 R6, R19, UR4, RZ ;  /* 0x0000000413067c25 */ /* 0x000fc8000f8e00ff */
[----:B------:R-:W-:-:S04]  /*67d0*/  IMAD.WIDE.U32 R6, P1, R9, UR5, R6 ;  /* 0x0000000509067c25 */ /* 0x000fc8000f820006 */
[----:B------:R-:W-:-:S04]  /*67e0*/  IMAD.WIDE.U32 R8, R9, UR4, RZ ;  /* 0x0000000409087c25 */ /* 0x000fc8000f8e00ff */
[----:B------:R-:W-:Y:S01]  /*67f0*/  IMAD.X R5, RZ, RZ, RZ, P1 ;  /* 0x000000ffff057224 */ /* 0x000fe200008e06ff */
[----:B------:R-:W-:Y:S01]  /*6800*/  IADD3 RZ, P1, R9, R6, RZ ;  /* 0x0000000609ff7210 */ /* 0x000fe20007f3e0ff */
[----:B------:R-:W-:-:S04]  /*6810*/  IMAD.MOV.U32 R4, RZ, RZ, R7 ;  /* 0x000000ffff047224 */ /* 0x000fc800078e0007 */
[----:B------:R-:W-:-:S08]  /*6820*/  IMAD.WIDE.U32.X R4, R19, UR5, R4, P1 ;  /* 0x0000000513047c25 */ /* 0x000fd000088e0404 */
.L_x_177:
[--C-:B------:R-:W-:Y:S01]  /*6830*/  SHF.R.U64 R8, R4, UR7, R5.reuse ;  /* 0x0000000704087c19 */ /* 0x100fe20008001205 */
[----:B------:R-:W-:Y:S01]  /*6840*/  ULDC.64 UR4, c[0x0][0x620] ;  /* 0x0001880000047ab9 */ /* 0x000fe20000000a00 */
[----:B------:R-:W-:Y:S01]  /*6850*/  SHF.R.U32.HI R4, RZ, UR7, R5 ;  /* 0x00000007ff047c19 */ /* 0x000fe20008011605 */
[----:B------:R-:W2:Y:S01]  /*6860*/  LDC R24, c[0x0][0x144] ;  /* 0x00005100ff187b82 */ /* 0x000ea20000000800 */
[----:B------:R-:W-:Y:S01]  /*6870*/  IADD3 R7, P1, RZ, -R8, RZ ;  /* 0x80000008ff077210 */ /* 0x000fe20007f3e0ff */
[----:B------:R-:W-:Y:S01]  /*6880*/  ULDC.64 UR8, c[0x0][0x640] ;  /* 0x0001900000087ab9 */ /* 0x000fe20000000a00 */
[----:B0-----:R-:W-:Y:S01]  /*6890*/  I2FP.F32.U32 R9, R15 ;  /* 0x0000000f00097245 */ /* 0x001fe20000201000 */
[----:B------:R-:W-:Y:S02]  /*68a0*/  ULDC UR6, c[0x0][0x608] ;  /* 0x0001820000067ab9 */ /* 0x000fe40000000800 */
[----:B------:R-:W-:Y:S01]  /*68b0*/  IMAD.X R4, RZ, RZ, ~R4, P1 ;  /* 0x000000ffff047224 */ /* 0x000fe200008e0e04 */
[----:B------:R-:W-:Y:S01]  /*68c0*/  ISETP.NE.U32.AND P1, PT, RZ, UR8, PT ;  /* 0x00000008ff007c0c */ /* 0x000fe2000bf25070 */
[----:B------:R-:W0:Y:S02]  /*68d0*/  LDC R21, c[0x0][0x148] ;  /* 0x00005200ff157b82 */ /* 0x000e240000000800 */
[----:B------:R-:W-:Y:S01]  /*68e0*/  IMAD R6, R4, UR4, RZ ;  /* 0x0000000404067c24 */ /* 0x000fe2000f8e02ff */
[----:B------:R-:W-:Y:S01]  /*68f0*/  ISETP.NE.AND.EX P1, PT, RZ, UR9, PT, P1 ;  /* 0x00000009ff007c0c */ /* 0x000fe2000bf25310 */
[----:B------:R-:W-:Y:S01]  /*6900*/  IMAD.WIDE.U32 R4, R7, UR4, R16 ;  /* 0x0000000407047c25 */ /* 0x000fe2000f8e0010 */
[----:B------:R-:W-:-:S03]  /*6910*/  ULDC UR4, c[0x0][0x150] ;  /* 0x0000540000047ab9 */ /* 0x000fc60000000800 */
[----:B------:R-:W-:Y:S02]  /*6920*/  IMAD R7, R7, UR5, R6 ;  /* 0x0000000507077c24 */ /* 0x000fe4000f8e0206 */
[----:B------:R-:W-:Y:S01]  /*6930*/  FMUL R6, R9, UR4 ;  /* 0x0000000409067c20 */ /* 0x000fe20008400000 */
[----:B------:R-:W-:Y:S01]  /*6940*/  ULDC UR4, c[0x0][0x618] ;  /* 0x0001860000047ab9 */ /* 0x000fe20000000800 */
[----:B------:R-:W-:Y:S01]  /*6950*/  ULDC UR5, c[0x0][0x154] ;  /* 0x0000550000057ab9 */ /* 0x000fe20000000800 */
[----:B------:R-:W-:-:S03]  /*6960*/  IMAD.IADD R5, R5, 0x1, R7 ;  /* 0x0000000105057824 */ /* 0x000fc600078e0207 */
[----:B------:R-:W3:Y:S02]  /*6970*/  F2I.U32.TRUNC.NTZ R6, R6 ;  /* 0x0000000600067305 */ /* 0x000ee4000020f000 */
[----:B------:R-:W-:Y:S02]  /*6980*/  SHF.R.U64 R9, R4, UR4, R5 ;  /* 0x0000000404097c19 */ /* 0x000fe40008001205 */
[----:B-1----:R-:W-:-:S05]  /*6990*/  I2FP.F32.U32 R4, R14 ;  /* 0x0000000e00047245 */ /* 0x002fca0000201000 */
[----:B------:R-:W-:Y:S01]  /*69a0*/  FMUL R22, R4, UR5 ;  /* 0x0000000504167c20 */ /* 0x000fe20008400000 */
[----:B------:R-:W-:Y:S01]  /*69b0*/  SHF.R.U32.HI R4, RZ, UR4, R5 ;  /* 0x00000004ff047c19 */ /* 0x000fe20008011605 */
[----:B------:R-:W-:-:S03]  /*69c0*/  ULDC UR4, c[0x0][0x658] ;  /* 0x0001960000047ab9 */ /* 0x000fc60000000800 */
[--C-:B------:R-:W-:Y:S01]  /*69d0*/  SHF.R.U64 R20, R9, UR6, R4.reuse ;  /* 0x0000000609147c19 */ /* 0x100fe20008001204 */
[----:B------:R-:W1:Y:S01]  /*69e0*/  F2I.U32.TRUNC.NTZ R22, R22 ;  /* 0x0000001600167305 */ /* 0x000e62000020f000 */
[----:B------:R-:W-:Y:S01]  /*69f0*/  SHF.R.U32.HI R5, RZ, UR6, R4 ;  /* 0x00000006ff057c19 */ /* 0x000fe20008011604 */
[----:B---3--:R-:W-:-:S03]  /*6a00*/  IMAD.MOV R6, RZ, RZ, -R6 ;  /* 0x000000ffff067224 */ /* 0x008fc600078e0a06 */
[----:B------:R-:W-:Y:S01]  /*6a10*/  SHF.R.U64 R19, R20, UR4, R5 ;  /* 0x0000000414137c19 */ /* 0x000fe20008001205 */
[----:B--2---:R-:W-:Y:S01]  /*6a20*/  IMAD R15, R24, R6, R15 ;  /* 0x00000006180f7224 */ /* 0x004fe200078e020f */
[----:B------:R-:W-:-:S03]  /*6a30*/  SHF.R.U32.HI R23, RZ, UR4, R5 ;  /* 0x00000004ff177c19 */ /* 0x000fc60008011605 */
[----:B------:R-:W-:Y:S02]  /*6a40*/  IMAD.MOV.U32 R4, RZ, RZ, R19 ;  /* 0x000000ffff047224 */ /* 0x000fe400078e0013 */
[----:B------:R-:W-:Y:S01]  /*6a50*/  IMAD.MOV.U32 R5, RZ, RZ, R23 ;  /* 0x000000ffff057224 */ /* 0x000fe200078e0017 */
[----:B-1----:R-:W-:Y:S06]  /*6a60*/  @!P1 BRA `(.L_x_178) ;  /* 0x0000000000289947 */ /* 0x002fec0003800000 */
[----:B------:R-:W-:Y:S02]  /*6a70*/  ULDC UR4, c[0x0][0x64c] ;  /* 0x0001930000047ab9 */ /* 0x000fe40000000800 */
[----:B------:R-:W-:-:S05]  /*6a80*/  IADD3 R5, P1, R19, UR4, RZ ;  /* 0x0000000413057c10 */ /* 0x000fca000ff3e0ff */
[----:B------:R-:W-:-:S04]  /*6a90*/  IMAD.X R23, RZ, RZ, R23, P1 ;  /* 0x000000ffff177224 */ /* 0x000fc800008e0617 */
[----:B------:R-:W-:-:S04]  /*6aa0*/  IMAD.WIDE.U32 R6, R23, UR8, RZ ;  /* 0x0000000817067c25 */ /* 0x000fc8000f8e00ff */
[----:B------:R-:W-:-:S04]  /*6ab0*/  IMAD.WIDE.U32 R6, P1, R5, UR9, R6 ;  /* 0x0000000905067c25 */ /* 0x000fc8000f820006 */
[----:B------:R-:W-:-:S04]  /*6ac0*/  IMAD.WIDE.U32 R4, R5, UR8, RZ ;  /* 0x0000000805047c25 */ /* 0x000fc8000f8e00ff */
[----:B------:R-:W-:Y:S01]  /*6ad0*/  IMAD.MOV.U32 R4, RZ, RZ, R7 ;  /* 0x000000ffff047224 */ /* 0x000fe200078e0007 */
[----:B------:R-:W-:Y:S01]  /*6ae0*/  IADD3 RZ, P3, R5, R6, RZ ;  /* 0x0000000605ff7210 */ /* 0x000fe20007f7e0ff */
[----:B------:R-:W-:-:S04]  /*6af0*/  IMAD.X R5, RZ, RZ, RZ, P1 ;  /* 0x000000ffff057224 */ /* 0x000fc800008e06ff */
[----:B------:R-:W-:-:S08]  /*6b00*/  IMAD.WIDE.U32.X R4, R23, UR9, R4, P3 ;  /* 0x0000000917047c25 */ /* 0x000fd000098e0404 */
.L_x_178:
[----:B------:R-:W-:Y:S01]  /*6b10*/  ISETP.NE.AND P1, PT, R2, 0x1, PT ;  /* 0x000000010200780c */ /* 0x000fe20003f25270 */
[----:B------:R-:W-:Y:S01]  /*6b20*/  ULDC UR4, c[0x0][0x648] ;  /* 0x0001920000047ab9 */ /* 0x000fe20000000800 */
[----:B------:R-:W-:Y:S01]  /*6b30*/  LOP3.LUT R20, R20, UR16, RZ, 0xc0, !PT ;  /* 0x0000001014147c12 */ /* 0x000fe2000f8ec0ff */
[----:B------:R-:W-:Y:S01]  /*6b40*/  IMAD.MOV R22, RZ, RZ, -R22 ;  /* 0x000000ffff167224 */ /* 0x000fe200078e0a16 */
[----:B------:R-:W-:Y:S01]  /*6b50*/  SHF.R.U64 R5, R4, UR4, R5 ;  /* 0x0000000404057c19 */ /* 0x000fe20008001205 */
[----:B------:R-:W-:Y:S01]  /*6b60*/  ULDC UR4, c[0x0][0x638] ;  /* 0x00018e0000047ab9 */ /* 0x000fe20000000800 */
[----:B------:R-:W-:Y:S01]  /*6b70*/  LOP3.LUT R6, R9, UR15, RZ, 0xc0, !PT ;  /* 0x0000000f09067c12 */ /* 0x000fe2000f8ec0ff */
[----:B------:R-:W-:Y:S02]  /*6b80*/  ULDC UR5, c[0x0][0x610] ;  /* 0x0001840000057ab9 */ /* 0x000fe40000000800 */
[----:B------:R-:W-:Y:S02]  /*6b90*/  IMAD.MOV R4, RZ, RZ, -R5 ;  /* 0x000000ffff047224 */ /* 0x000fe400078e0a05 */
[----:B------:R-:W-:-:S02]  /*6ba0*/  IMAD R20, R5, UR17, R20 ;  /* 0x0000001105147c24 */ /* 0x000fc4000f8e0214 */
[----:B0-----:R-:W-:Y:S02]  /*6bb0*/  @P1 IMAD R15, R21, R22, R14 ;  /* 0x00000016150f1224 */ /* 0x001fe400078e020e */
[----:B------:R-:W-:Y:S01]  /*6bc0*/  IMAD R19, R4, UR4, R19 ;  /* 0x0000000404137c24 */ /* 0x000fe2000f8e0213 */
[----:B------:R-:W-:Y:S01]  /*6bd0*/  ULDC UR4, c[0x0][0x600] ;  /* 0x0001800000047ab9 */ /* 0x000fe20000000800 */
[----:B------:R-:W-:Y:S02]  /*6be0*/  IMAD R15, R20, UR5, R15 ;  /* 0x00000005140f7c24 */ /* 0x000fe4000f8e020f */
[----:B------:R-:W-:Y:S02]  /*6bf0*/  IMAD R6, R19, UR4, R6 ;  /* 0x0000000413067c24 */ /* 0x000fe4000f8e0206 */
[----:B------:R-:W-:-:S03]  /*6c00*/  IMAD.MOV.U32 R4, RZ, RZ, 0x1 ;  /* 0x00000001ff047424 */ /* 0x000fc600078e00ff */
[----:B------:R-:W-:Y:S02]  /*6c10*/  SEL R20, R6, R15, !P1 ;  /* 0x0000000f06147207 */ /* 0x000fe40004800000 */
[----:B------:R-:W-:-:S07]  /*6c20*/  SEL R19, R15, R6, !P1 ;  /* 0x000000060f137207 */ /* 0x000fce0004800000 */
.L_x_176:
[----:B------:R-:W-:Y:S05]  /*6c30*/  BSYNC B1 ;  /* 0x0000000000017941 */ /* 0x000fea0003800000 */
.L_x_175:
[----:B------:R-:W-:-:S13]  /*6c40*/  LOP3.LUT P1, RZ, R4, 0xff, RZ, 0xc0, !PT ;  /* 0x000000ff04ff7812 */ /* 0x000fda000782c0ff */
[----:B------:R-:W-:Y:S05]  /*6c50*/  @P1 BRA `(.L_x_179) ;  /* 0xfffffff400481947 */ /* 0x000fea000383ffff */
[----:B------:R-:W-:Y:S05]  /*6c60*/  BSYNC B0 ;  /* 0x0000000000007941 */ /* 0x000fea0003800000 */
.L_x_167:
[----:B------:R-:W-:-:S03]  /*6c70*/  UMOV UR4, 0xffffffff ;  /* 0xffffffff00047882 */ /* 0x000fc60000000000 */
[----:B------:R-:W-:Y:S05]  /*6c80*/  BRA.DIV UR4, `(.L_x_180) ;  /* 0x0000000a047c7947 */ /* 0x000fea000b800000 */
[----:B------:R-:W-:-:S13]  /*6c90*/  ELECT P6, URZ, PT ;  /* 0x00000000003f782f */ /* 0x000fda00038c0000 */
.L_x_204:
[----:B------:R-:W-:Y:S04]  /*6ca0*/  BSSY B0, `(.L_x_181) ;  /* 0x0000085000007945 */ /* 0x000fe80003800000 */
[----:B------:R-:W-:Y:S05]  /*6cb0*/  @!P6 BRA `(.L_x_182) ;  /* 0x00000008000ce947 */ /* 0x000fea0003800000 */
[----:B------:R-:W-:-:S04]  /*6cc0*/  LOP3.LUT R18, R18, 0x2, RZ, 0xfc, !PT ;  /* 0x0000000212127812 */ /* 0x000fc800078efcff */
[----:B------:R-:W-:-:S13]  /*6cd0*/  ISETP.NE.AND P0, PT, R18, 0x3, PT ;  /* 0x000000031200780c */ /* 0x000fda0003f05270 */
[----:B------:R-:W-:Y:S05]  /*6ce0*/  @!P0 BRA `(.L_x_183) ;  /* 0x0000000000048947 */ /* 0x000fea0003800000 */
[----:B------:R-:W-:Y:S01]  /*6cf0*/  BPT.TRAP 0x1 ;  /* 0x000000040000795c */ /* 0x000fe20000300000 */
.L_x_183:
[----:B------:R-:W0:Y:S01]  /*6d00*/  S2R R3, SR_CgaCtaId ;  /* 0x0000000000037919 */ /* 0x000e220000008800 */
[----:B------:R-:W-:-:S04]  /*6d10*/  MOV R2, 0x400 ;  /* 0x0000040000027802 */ /* 0x000fc80000000f00 */
[----:B0-----:R-:W-:Y:S02]  /*6d20*/  LEA R3, R3, R2, 0x18 ;  /* 0x0000000203037211 */ /* 0x001fe400078ec0ff */
[----:B------:R-:W-:-:S03]  /*6d30*/  SHF.L.U32 R2, R0, 0x1f, RZ ;  /* 0x0000001f00027819 */ /* 0x000fc600000006ff */
[----:B------:R-:W-:-:S04]  /*6d40*/  VIADD R3, R3, 0x70 ;  /* 0x0000007003037836 */ /* 0x000fc80000000000 */
[C---:B------:R-:W-:Y:S02]  /*6d50*/  IMAD R7, R12.reuse, 0x8, R3 ;  /* 0x000000080c077824 */ /* 0x040fe400078e0203 */
[----:B------:R-:W-:Y:S02]  /*6d60*/  VIADD R12, R12, 0x1 ;  /* 0x000000010c0c7836 */ /* 0x000fe40000000000 */
[----:B------:R-:W0:Y:S03]  /*6d70*/  SYNCS.PHASECHK.TRANS64.TRYWAIT P0, [R7+URZ], R2 ;  /* 0x00000002070075a7 */ /* 0x000e26000800017f */
[----:B------:R-:W-:-:S04]  /*6d80*/  ISETP.NE.AND P1, PT, R12, 0xe, PT ;  /* 0x0000000e0c00780c */ /* 0x000fc80003f25270 */
[----:B------:R-:W-:Y:S02]  /*6d90*/  SEL R5, RZ, 0x1, P1 ;  /* 0x00000001ff057807 */ /* 0x000fe40000800000 */
[----:B------:R-:W-:Y:S02]  /*6da0*/  SEL R12, R12, RZ, P1 ;  /* 0x000000ff0c0c7207 */ /* 0x000fe40000800000 */
[----:B------:R-:W-:-:S03]  /*6db0*/  LOP3.LUT R5, R0, R5, RZ, 0x3c, !PT ;  /* 0x0000000500057212 */ /* 0x000fc600078e3cff */
[----:B------:R-:W-:Y:S01]  /*6dc0*/  IMAD R9, R12, 0x8, R3 ;  /* 0x000000080c097824 */ /* 0x000fe200078e0203 */
[----:B------:R-:W-:Y:S01]  /*6dd0*/  SHF.L.U32 R4, R5, 0x1f, RZ ;  /* 0x0000001f05047819 */ /* 0x000fe200000006ff */
[----:B0-----:R-:W-:Y:S06]  /*6de0*/  @!P0 BRA `(.L_x_184) ;  /* 0x0000000800448947 */ /* 0x001fec0003800000 */
.L_x_205:
[----:B------:R-:W1:Y:S01]  /*6df0*/  SYNCS.PHASECHK.TRANS64.TRYWAIT P0, [R9+URZ], R4 ;  /* 0x00000004090075a7 */ /* 0x000e62000800017f */
[----:B------:R-:W-:-:S05]  /*6e00*/  VIADD R0, R12, 0x1 ;  /* 0x000000010c007836 */ /* 0x000fca0000000000 */
[----:B------:R-:W-:-:S04]  /*6e10*/  ISETP.NE.AND P1, PT, R0, 0xe, PT ;  /* 0x0000000e0000780c */ /* 0x000fc80003f25270 */
[----:B0-----:R-:W-:Y:S02]  /*6e20*/  SEL R2, RZ, 0x1, P1 ;  /* 0x00000001ff027807 */ /* 0x001fe40000800000 */
[----:B------:R-:W-:Y:S02]  /*6e30*/  SEL R0, R0, RZ, P1 ;  /* 0x000000ff00007207 */ /* 0x000fe40000800000 */
[----:B------:R-:W-:-:S03]  /*6e40*/  LOP3.LUT R7, R5, R2, RZ, 0x3c, !PT ;  /* 0x0000000205077212 */ /* 0x000fc600078e3cff */
[----:B------:R-:W-:Y:S01]  /*6e50*/  IMAD R6, R0, 0x8, R3 ;  /* 0x0000000800067824 */ /* 0x000fe200078e0203 */
[----:B------:R-:W-:Y:S01]  /*6e60*/  SHF.L.U32 R5, R7, 0x1f, RZ ;  /* 0x0000001f07057819 */ /* 0x000fe200000006ff */
[----:B-1----:R-:W-:Y:S06]  /*6e70*/  @!P0 BRA `(.L_x_185) ;  /* 0x0000000800348947 */ /* 0x002fec0003800000 */
.L_x_206:
[----:B------:R-:W1:Y:S01]  /*6e80*/  SYNCS.PHASECHK.TRANS64.TRYWAIT P0, [R6+URZ], R5 ;  /* 0x00000005060075a7 */ /* 0x000e62000800017f */
[----:B------:R-:W-:-:S05]  /*6e90*/  VIADD R0, R0, 0x1 ;  /* 0x0000000100007836 */ /* 0x000fca0000000000 */
[----:B------:R-:W-:-:S04]  /*6ea0*/  ISETP.NE.AND P1, PT, R0, 0xe, PT ;  /* 0x0000000e0000780c */ /* 0x000fc80003f25270 */
[----:B------:R-:W-:Y:S02]  /*6eb0*/  SEL R2, RZ, 0x1, P1 ;  /* 0x00000001ff027807 */ /* 0x000fe40000800000 */
[----:B------:R-:W-:Y:S02]  /*6ec0*/  SEL R0, R0, RZ, P1 ;  /* 0x000000ff00007207 */ /* 0x000fe40000800000 */
[----:B------:R-:W-:-:S03]  /*6ed0*/  LOP3.LUT R7, R7, R2, RZ, 0x3c, !PT ;  /* 0x0000000207077212 */ /* 0x000fc600078e3cff */
[----:B0-----:R-:W-:Y:S01]  /*6ee0*/  IMAD R9, R0, 0x8, R3 ;  /* 0x0000000800097824 */ /* 0x001fe200078e0203 */
[----:B------:R-:W-:Y:S01]  /*6ef0*/  SHF.L.U32 R4, R7, 0x1f, RZ ;  /* 0x0000001f07047819 */ /* 0x000fe200000006ff */
[----:B-1----:R-:W-:Y:S06]  /*6f00*/  @!P0 BRA `(.L_x_186) ;  /* 0x0000000800248947 */ /* 0x002fec0003800000 */
.L_x_207:
        /* <DEDUP_REMOVED lines=9> */
.L_x_208:
        /* <DEDUP_REMOVED lines=9> */
.L_x_209:
        /* <DEDUP_REMOVED lines=9> */
.L_x_210:
        /* <DEDUP_REMOVED lines=9> */
.L_x_211:
        /* <DEDUP_REMOVED lines=9> */
.L_x_212:
        /* <DEDUP_REMOVED lines=9> */
.L_x_213:
        /* <DEDUP_REMOVED lines=9> */
.L_x_214:
        /* <DEDUP_REMOVED lines=9> */
.L_x_215:
        /* <DEDUP_REMOVED lines=9> */
.L_x_216:
[----:B------:R-:W1:Y:S01]  /*7420*/  SYNCS.PHASECHK.TRANS64.TRYWAIT P0, [R6+URZ], R5 ;  /* 0x00000005060075a7 */ /* 0x000e62000800017f */
[----:B------:R-:W-:-:S05]  /*7430*/  VIADD R0, R0, 0x1 ;  /* 0x0000000100007836 */ /* 0x000fca0000000000 */
[----:B------:R-:W-:-:S04]  /*7440*/  ISETP.NE.AND P1, PT, R0, 0xe, PT ;  /* 0x0000000e0000780c */ /* 0x000fc80003f25270 */
[----:B------:R-:W-:Y:S02]  /*7450*/  SEL R2, RZ, 0x1, P1 ;  /* 0x00000001ff027807 */ /* 0x000fe40000800000 */
[----:B------:R-:W-:Y:S02]  /*7460*/  SEL R0, R0, RZ, P1 ;  /* 0x000000ff00007207 */ /* 0x000fe40000800000 */
[----:B------:R-:W-:Y:S01]  /*7470*/  LOP3.LUT R2, R7, R2, RZ, 0x3c, !PT ;  /* 0x0000000207027212 */ /* 0x000fe200078e3cff */
[----:B-1----:R-:W-:Y:S06]  /*7480*/  @!P0 BRA `(.L_x_196) ;  /* 0x00000004008c8947 */ /* 0x002fec0003800000 */
.L_x_217:
[----:B------:R-:W-:Y:S01]  /*7490*/  IMAD R3, R0, 0x8, R3 ;  /* 0x0000000800037824 */ /* 0x000fe200078e0203 */
[----:B------:R-:W-:-:S07]  /*74a0*/  SHF.L.U32 R0, R2, 0x1f, RZ ;  /* 0x0000001f02007819 */ /* 0x000fce00000006ff */
.L_x_197:
[----:B--2---:R2:W3:Y:S02]  /*74b0*/  SYNCS.PHASECHK.TRANS64.TRYWAIT P0, [R3+URZ], R0 ;  /* 0x00000000030075a7 */ /* 0x0044e4000800017f */
[----:B---3--:R-:W-:Y:S05]  /*74c0*/  @!P0 NANOSLEEP.SYNCS 0x989680 ;  /* 0x009896800000895d */ /* 0x008fea0003900000 */
[----:B------:R-:W3:Y:S02]  /*74d0*/  @!P0 SYNCS.PHASECHK.TRANS64 P0, [R3+URZ], R0 ;  /* 0x00000000030085a7 */ /* 0x000ee4000800007f */
[----:B---3--:R-:W-:Y:S05]  /*74e0*/  @!P0 BRA `(.L_x_197) ;  /* 0xfffffffc00f08947 */ /* 0x008fea000383ffff */
.L_x_182:
[----:B------:R-:W-:Y:S05]  /*74f0*/  BSYNC B0 ;  /* 0x0000000000007941 */ /* 0x000fea0003800000 */
.L_x_181:
[----:B------:R-:W-:Y:S05]  /*7500*/  EXIT ;  /* 0x000000000000794d */ /* 0x000fea0003800000 */
.L_x_18:
[----:B-1----:R1:W2:Y:S02]  /*7510*/  SYNCS.PHASECHK.TRANS64.TRYWAIT P1, [R3+URZ], R0 ;  /* 0x00000000030075a7 */ /* 0x0022a4000802017f */
[----:B--2---:R-:W-:Y:S05]  /*7520*/  @!P1 NANOSLEEP.SYNCS 0x989680 ;  /* 0x009896800000995d */ /* 0x004fea0003900000 */
[----:B------:R-:W2:Y:S02]  /*7530*/  @!P1 SYNCS.PHASECHK.TRANS64 P1, [R3+URZ], R0 ;  /* 0x00000000030095a7 */ /* 0x000ea4000802007f */
[----:B--2---:R-:W-:Y:S05]  /*7540*/  @!P1 BRA `(.L_x_18) ;  /* 0xfffffffc00f09947 */ /* 0x004fea000383ffff */
[----:B------:R-:W-:Y:S05]  /*7550*/  BRA `(.L_x_17) ;  /* 0xffffffa000307947 */ /* 0x000fea000383ffff */
.L_x_23:
[----:B-1----:R1:W2:Y:S02]  /*7560*/  SYNCS.PHASECHK.TRANS64.TRYWAIT P1, [R5+URZ], R4 ;  /* 0x00000004050075a7 */ /* 0x0022a4000802017f */
[----:B--2---:R-:W-:Y:S05]  /*7570*/  @!P1 NANOSLEEP.SYNCS 0x989680 ;  /* 0x009896800000995d */ /* 0x004fea0003900000 */
[----:B------:R-:W2:Y:S02]  /*7580*/  @!P1 SYNCS.PHASECHK.TRANS64 P1, [R5+URZ], R4 ;  /* 0x00000004050095a7 */ /* 0x000ea4000802007f */
[----:B--2---:R-:W-:Y:S05]  /*7590*/  @!P1 BRA `(.L_x_23) ;  /* 0xfffffffc00f09947 */ /* 0x004fea000383ffff */
[----:B------:R-:W-:Y:S05]  /*75a0*/  BRA `(.L_x_22) ;  /* 0xffffffa400047947 */ /* 0x000fea000383ffff */
.L_x_168:
[----:B------:R-:W-:Y:S01]  /*75b0*/  BSSY B1, `(.L_x_198) ;  /* 0x0000006000017945 */ /* 0x000fe20003800000 */
[----:B------:R-:W-:-:S07]  /*75c0*/  IMAD.MOV.U32 R15, RZ, RZ, -0x1 ;  /* 0xffffffffff0f7424 */ /* 0x000fce00078e00ff */
[----:B------:R-:W-:Y:S05]  /*75d0*/  WARPSYNC.COLLECTIVE R15, `(.L_x_199) ;  /* 0x000000000f0c7348 */ /* 0x000fea0003c00000 */
[----:B------:R-:W-:Y:S02]  /*75e0*/  ELECT P6, UR62, PT ;  /* 0x00000000003e782f */ /* 0x000fe400038c0000 */
[----:B------:R-:W-:Y:S01]  /*75f0*/  MOV R14, UR62 ;  /* 0x0000003e000e7c02 */ /* 0x000fe20008000f00 */
[----:B------:R-:W-:Y:S10]  /*7600*/  ENDCOLLECTIVE ;  /* 0x000000000000791b */ /* 0x000ff40003800000 */
.L_x_199:
[----:B------:R-:W-:Y:S05]  /*7610*/  BSYNC B1 ;  /* 0x0000000000017941 */ /* 0x000fea0003800000 */
.L_x_198:
[----:B------:R-:W-:Y:S05]  /*7620*/  BRA `(.L_x_200) ;  /* 0xffffffe800e07947 */ /* 0x000fea000383ffff */
.L_x_171:
[----:B0-----:R0:W1:Y:S02]  /*7630*/  SYNCS.PHASECHK.TRANS64.TRYWAIT P1, [R14+URZ+0x70], R7 ;  /* 0x000070070e0075a7 */ /* 0x001064000802017f */
[----:B-1----:R-:W-:Y:S05]  /*7640*/  @!P1 NANOSLEEP.SYNCS 0x989680 ;  /* 0x009896800000995d */ /* 0x002fea0003900000 */
[----:B------:R-:W1:Y:S02]  /*7650*/  @!P1 SYNCS.PHASECHK.TRANS64 P1, [R14+URZ+0x70], R7 ;  /* 0x000070070e0095a7 */ /* 0x000e64000802007f */
[----:B-1----:R-:W-:Y:S05]  /*7660*/  @!P1 BRA `(.L_x_171) ;  /* 0xfffffffc00f09947 */ /* 0x002fea000383ffff */
[----:B------:R-:W-:Y:S05]  /*7670*/  BRA `(.L_x_201) ;  /* 0xffffffec00147947 */ /* 0x000fea000383ffff */
.L_x_180:
[----:B------:R-:W-:Y:S01]  /*7680*/  BSSY B0, `(.L_x_202) ;  /* 0x0000006000007945 */ /* 0x000fe20003800000 */
[----:B------:R-:W-:-:S07]  /*7690*/  IMAD.MOV.U32 R15, RZ, RZ, -0x1 ;  /* 0xffffffffff0f7424 */ /* 0x000fce00078e00ff */
[----:B------:R-:W-:Y:S05]  /*76a0*/  WARPSYNC.COLLECTIVE R15, `(.L_x_203) ;  /* 0x000000000f0c7348 */ /* 0x000fea0003c00000 */
[----:B------:R-:W-:Y:S02]  /*76b0*/  ELECT P6, UR62, PT ;  /* 0x00000000003e782f */ /* 0x000fe400038c0000 */
[----:B------:R-:W-:Y:S01]  /*76c0*/  MOV R14, UR62 ;  /* 0x0000003e000e7c02 */ /* 0x000fe20008000f00 */
[----:B------:R-:W-:Y:S10]  /*76d0*/  ENDCOLLECTIVE ;  /* 0x000000000000791b */ /* 0x000ff40003800000 */
.L_x_203:
[----:B------:R-:W-:Y:S05]  /*76e0*/  BSYNC B0 ;  /* 0x0000000000007941 */ /* 0x000fea0003800000 */
.L_x_202:
[----:B------:R-:W-:Y:S05]  /*76f0*/  BRA `(.L_x_204) ;  /* 0xfffffff400687947 */ /* 0x000fea000383ffff */
.L_x_184:
[----:B0-----:R0:W1:Y:S02]  /*7700*/  SYNCS.PHASECHK.TRANS64.TRYWAIT P0, [R7+URZ], R2 ;  /* 0x00000002070075a7 */ /* 0x001064000800017f */
[----:B-1----:R-:W-:Y:S05]  /*7710*/  @!P0 NANOSLEEP.SYNCS 0x989680 ;  /* 0x009896800000895d */ /* 0x002fea0003900000 */
[----:B------:R-:W1:Y:S02]  /*7720*/  @!P0 SYNCS.PHASECHK.TRANS64 P0, [R7+URZ], R2 ;  /* 0x00000002070085a7 */ /* 0x000e64000800007f */
[----:B-1----:R-:W-:Y:S05]  /*7730*/  @!P0 BRA `(.L_x_184) ;  /* 0xfffffffc00f08947 */ /* 0x002fea000383ffff */
[----:B------:R-:W-:Y:S05]  /*7740*/  BRA `(.L_x_205) ;  /* 0xfffffff400a87947 */ /* 0x000fea000383ffff */
.L_x_185:
[----:B0-----:R0:W1:Y:S02]  /*7750*/  SYNCS.PHASECHK.TRANS64.TRYWAIT P0, [R9+URZ], R4 ;  /* 0x00000004090075a7 */ /* 0x001064000800017f */
[----:B-1----:R-:W-:Y:S05]  /*7760*/  @!P0 NANOSLEEP.SYNCS 0x989680 ;  /* 0x009896800000895d */ /* 0x002fea0003900000 */
[----:B------:R-:W1:Y:S02]  /*7770*/  @!P0 SYNCS.PHASECHK.TRANS64 P0, [R9+URZ], R4 ;  /* 0x00000004090085a7 */ /* 0x000e64000800007f */
[----:B-1----:R-:W-:Y:S05]  /*7780*/  @!P0 BRA `(.L_x_185) ;  /* 0xfffffffc00f08947 */ /* 0x002fea000383ffff */
[----:B------:R-:W-:Y:S05]  /*7790*/  BRA `(.L_x_206) ;  /* 0xfffffff400b87947 */ /* 0x000fea000383ffff */
.L_x_186:
[----:B0-----:R0:W1:Y:S02]  /*77a0*/  SYNCS.PHASECHK.TRANS64.TRYWAIT P0, [R6+URZ], R5 ;  /* 0x00000005060075a7 */ /* 0x001064000800017f */
[----:B-1----:R-:W-:Y:S05]  /*77b0*/  @!P0 NANOSLEEP.SYNCS 0x989680 ;  /* 0x009896800000895d */ /* 0x002fea0003900000 */
[----:B------:R-:W1:Y:S02]  /*77c0*/  @!P0 SYNCS.PHASECHK.TRANS64 P0, [R6+URZ], R5 ;  /* 0x00000005060085a7 */ /* 0x000e64000800007f */
[----:B-1----:R-:W-:Y:S05]  /*77d0*/  @!P0 BRA `(.L_x_186) ;  /* 0xfffffffc00f08947 */ /* 0x002fea000383ffff */
[----:B------:R-:W-:Y:S05]  /*77e0*/  BRA `(.L_x_207) ;  /* 0xfffffff400c87947 */ /* 0x000fea000383ffff */
.L_x_187:
[----:B0-----:R0:W1:Y:S02]  /*77f0*/  SYNCS.PHASECHK.TRANS64.TRYWAIT P0, [R9+URZ], R4 ;  /* 0x00000004090075a7 */ /* 0x001064000800017f */
[----:B-1----:R-:W-:Y:S05]  /*7800*/  @!P0 NANOSLEEP.SYNCS 0x989680 ;  /* 0x009896800000895d */ /* 0x002fea0003900000 */
[----:B------:R-:W1:Y:S02]  /*7810*/  @!P0 SYNCS.PHASECHK.TRANS64 P0, [R9+URZ], R4 ;  /* 0x00000004090085a7 */ /* 0x000e64000800007f */
[----:B-1----:R-:W-:Y:S05]  /*7820*/  @!P0 BRA `(.L_x_187) ;  /* 0xfffffffc00f08947 */ /* 0x002fea000383ffff */
[----:B------:R-:W-:Y:S05]  /*7830*/  BRA `(.L_x_208) ;  /* 0xfffffff400d87947 */ /* 0x000fea000383ffff */
.L_x_188:
[----:B0-----:R0:W1:Y:S02]  /*7840*/  SYNCS.PHASECHK.TRANS64.TRYWAIT P0, [R6+URZ], R5 ;  /* 0x00000005060075a7 */ /* 0x001064000800017f */
[----:B-1----:R-:W-:Y:S05]  /*7850*/  @!P0 NANOSLEEP.SYNCS 0x989680 ;  /* 0x009896800000895d */ /* 0x002fea0003900000 */
[----:B------:R-:W1:Y:S02]  /*7860*/  @!P0 SYNCS.PHASECHK.TRANS64 P0, [R6+URZ], R5 ;  /* 0x00000005060085a7 */ /* 0x000e64000800007f */
[----:B-1----:R-:W-:Y:S05]  /*7870*/  @!P0 BRA `(.L_x_188) ;  /* 0xfffffffc00f08947 */ /* 0x002fea000383ffff */
[----:B------:R-:W-:Y:S05]  /*7880*/  BRA `(.L_x_209) ;  /* 0xfffffff400e87947 */ /* 0x000fea000383ffff */
.L_x_189:
[----:B0-----:R0:W1:Y:S02]  /*7890*/  SYNCS.PHASECHK.TRANS64.TRYWAIT P0, [R9+URZ], R4 ;  /* 0x00000004090075a7 */ /* 0x001064000800017f */
[----:B-1----:R-:W-:Y:S05]  /*78a0*/  @!P0 NANOSLEEP.SYNCS 0x989680 ;  /* 0x009896800000895d */ /* 0x002fea0003900000 */
[----:B------:R-:W1:Y:S02]  /*78b0*/  @!P0 SYNCS.PHASECHK.TRANS64 P0, [R9+URZ], R4 ;  /* 0x00000004090085a7 */ /* 0x000e64000800007f */
[----:B-1----:R-:W-:Y:S05]  /*78c0*/  @!P0 BRA `(.L_x_189) ;  /* 0xfffffffc00f08947 */ /* 0x002fea000383ffff */
[----:B------:R-:W-:Y:S05]  /*78d0*/  BRA `(.L_x_210) ;  /* 0xfffffff400f87947 */ /* 0x000fea000383ffff */
.L_x_190:
[----:B0-----:R0:W1:Y:S02]  /*78e0*/  SYNCS.PHASECHK.TRANS64.TRYWAIT P0, [R6+URZ], R5 ;  /* 0x00000005060075a7 */ /* 0x001064000800017f */
[----:B-1----:R-:W-:Y:S05]  /*78f0*/  @!P0 NANOSLEEP.SYNCS 0x989680 ;  /* 0x009896800000895d */ /* 0x002fea0003900000 */
[----:B------:R-:W1:Y:S02]  /*7900*/  @!P0 SYNCS.PHASECHK.TRANS64 P0, [R6+URZ], R5 ;  /* 0x00000005060085a7 */ /* 0x000e64000800007f */
[----:B-1----:R-:W-:Y:S05]  /*7910*/  @!P0 BRA `(.L_x_190) ;  /* 0xfffffffc00f08947 */ /* 0x002fea000383ffff */
[----:B------:R-:W-:Y:S05]  /*7920*/  BRA `(.L_x_211) ;  /* 0xfffffff800087947 */ /* 0x000fea000383ffff */
.L_x_191:
[----:B0-----:R0:W1:Y:S02]  /*7930*/  SYNCS.PHASECHK.TRANS64.TRYWAIT P0, [R9+URZ], R4 ;  /* 0x00000004090075a7 */ /* 0x001064000800017f */
[----:B-1----:R-:W-:Y:S05]  /*7940*/  @!P0 NANOSLEEP.SYNCS 0x989680 ;  /* 0x009896800000895d */ /* 0x002fea0003900000 */
[----:B------:R-:W1:Y:S02]  /*7950*/  @!P0 SYNCS.PHASECHK.TRANS64 P0, [R9+URZ], R4 ;  /* 0x00000004090085a7 */ /* 0x000e64000800007f */
[----:B-1----:R-:W-:Y:S05]  /*7960*/  @!P0 BRA `(.L_x_191) ;  /* 0xfffffffc00f08947 */ /* 0x002fea000383ffff */
[----:B------:R-:W-:Y:S05]  /*7970*/  BRA `(.L_x_212) ;  /* 0xfffffff800187947 */ /* 0x000fea000383ffff */
.L_x_192:
[----:B0-----:R0:W1:Y:S02]  /*7980*/  SYNCS.PHASECHK.TRANS64.TRYWAIT P0, [R6+URZ], R5 ;  /* 0x00000005060075a7 */ /* 0x001064000800017f */
[----:B-1----:R-:W-:Y:S05]  /*7990*/  @!P0 NANOSLEEP.SYNCS 0x989680 ;  /* 0x009896800000895d */ /* 0x002fea0003900000 */
[----:B------:R-:W1:Y:S02]  /*79a0*/  @!P0 SYNCS.PHASECHK.TRANS64 P0, [R6+URZ], R5 ;  /* 0x00000005060085a7 */ /* 0x000e64000800007f */
[----:B-1----:R-:W-:Y:S05]  /*79b0*/  @!P0 BRA `(.L_x_192) ;  /* 0xfffffffc00f08947 */ /* 0x002fea000383ffff */
[----:B------:R-:W-:Y:S05]  /*79c0*/  BRA `(.L_x_213) ;  /* 0xfffffff800287947 */ /* 0x000fea000383ffff */
.L_x_193:
[----:B0-----:R0:W1:Y:S02]  /*79d0*/  SYNCS.PHASECHK.TRANS64.TRYWAIT P0, [R9+URZ], R4 ;  /* 0x00000004090075a7 */ /* 0x001064000800017f */
[----:B-1----:R-:W-:Y:S05]  /*79e0*/  @!P0 NANOSLEEP.SYNCS 0x989680 ;  /* 0x009896800000895d */ /* 0x002fea0003900000 */
[----:B------:R-:W1:Y:S02]  /*79f0*/  @!P0 SYNCS.PHASECHK.TRANS64 P0, [R9+URZ], R4 ;  /* 0x00000004090085a7 */ /* 0x000e64000800007f */
[----:B-1----:R-:W-:Y:S05]  /*7a00*/  @!P0 BRA `(.L_x_193) ;  /* 0xfffffffc00f08947 */ /* 0x002fea000383ffff */
[----:B------:R-:W-:Y:S05]  /*7a10*/  BRA `(.L_x_214) ;  /* 0xfffffff800387947 */ /* 0x000fea000383ffff */
.L_x_194:
[----:B0-----:R0:W1:Y:S02]  /*7a20*/  SYNCS.PHASECHK.TRANS64.TRYWAIT P0, [R6+URZ], R5 ;  /* 0x00000005060075a7 */ /* 0x001064000800017f */
[----:B-1----:R-:W-:Y:S05]  /*7a30*/  @!P0 NANOSLEEP.SYNCS 0x989680 ;  /* 0x009896800000895d */ /* 0x002fea0003900000 */
[----:B------:R-:W1:Y:S02]  /*7a40*/  @!P0 SYNCS.PHASECHK.TRANS64 P0, [R6+URZ], R5 ;  /* 0x00000005060085a7 */ /* 0x000e64000800007f */
[----:B-1----:R-:W-:Y:S05]  /*7a50*/  @!P0 BRA `(.L_x_194) ;  /* 0xfffffffc00f08947 */ /* 0x002fea000383ffff */
[----:B------:R-:W-:Y:S05]  /*7a60*/  BRA `(.L_x_215) ;  /* 0xfffffff800487947 */ /* 0x000fea000383ffff */
.L_x_195:
[----:B0-----:R0:W1:Y:S02]  /*7a70*/  SYNCS.PHASECHK.TRANS64.TRYWAIT P0, [R9+URZ], R4 ;  /* 0x00000004090075a7 */ /* 0x001064000800017f */
[----:B-1----:R-:W-:Y:S05]  /*7a80*/  @!P0 NANOSLEEP.SYNCS 0x989680 ;  /* 0x009896800000895d */ /* 0x002fea0003900000 */
[----:B------:R-:W1:Y:S02]  /*7a90*/  @!P0 SYNCS.PHASECHK.TRANS64 P0, [R9+URZ], R4 ;  /* 0x00000004090085a7 */ /* 0x000e64000800007f */
[----:B-1----:R-:W-:Y:S05]  /*7aa0*/  @!P0 BRA `(.L_x_195) ;  /* 0xfffffffc00f08947 */ /* 0x002fea000383ffff */
[----:B------:R-:W-:Y:S05]  /*7ab0*/  BRA `(.L_x_216) ;  /* 0xfffffff800587947 */ /* 0x000fea000383ffff */
.L_x_196:
[----:B-1----:R1:W2:Y:S02]  /*7ac0*/  SYNCS.PHASECHK.TRANS64.TRYWAIT P0, [R6+URZ], R5 ;  /* 0x00000005060075a7 */ /* 0x0022a4000800017f */
[----:B--2---:R-:W-:Y:S05]  /*7ad0*/  @!P0 NANOSLEEP.SYNCS 0x989680 ;  /* 0x009896800000895d */ /* 0x004fea0003900000 */
[----:B------:R-:W2:Y:S02]  /*7ae0*/  @!P0 SYNCS.PHASECHK.TRANS64 P0, [R6+URZ], R5 ;  /* 0x00000005060085a7 */ /* 0x000ea4000800007f */
[----:B--2---:R-:W-:Y:S05]  /*7af0*/  @!P0 BRA `(.L_x_196) ;  /* 0xfffffffc00f08947 */ /* 0x004fea000383ffff */
[----:B------:R-:W-:Y:S05]  /*7b00*/  BRA `(.L_x_217) ;  /* 0xfffffff800607947 */ /* 0x000fea000383ffff */
.L_x_218:
[----:B------:R-:W-:-:S00]  /*7b10*/  BRA `(.L_x_218) ;  /* 0xfffffffc00fc7947 */ /* 0x000fc0000383ffff */
[----:B------:R-:W-:-:S00]  /*7b20*/  NOP ;  /* 0x0000000000007918 */ /* 0x000fc00000000000 */
        /* <DEDUP_REMOVED lines=13> */
.L_x_219:


//--------------------- .nv.global.init           --------------------------
	.section	.nv.global.init,"aw",@progbits
.nv.global.init:
	.type		$str$22,@object
	.size		$str$22,($str$23 - $str$22)
$str$22:
        /*0000*/ 	.byte	0x6b, 0x5f, 0x74, 0x69, 0x6c, 0x65, 0x5f, 0x63, 0x6f, 0x75, 0x6e, 0x74, 0x20, 0x3e, 0x3d, 0x20
        /*0010*/ 	.byte	0x31, 0x00
	.type		$str$23,@object
	.size		$str$23,(__unnamed_1 - $str$23)
$str$23:
        /*0012*/ 	.byte	0x2f, 0x74, 0x6d, 0x70, 0x2f, 0x63, 0x75, 0x74, 0x6c, 0x61, 0x73, 0x73, 0x5f, 0x73, 0x77, 0x65
        /*0022*/ 	.byte	0x65, 0x70, 0x5f, 0x73, 0x72, 0x63, 0x2f, 0x69, 0x6e, 0x63, 0x6c, 0x75, 0x64, 0x65, 0x2f, 0x63
        /*0032*/ 	.byte	0x75, 0x74, 0x6c, 0x61, 0x73, 0x73, 0x2f, 0x67, 0x65, 0x6d, 0x6d, 0x2f, 0x63, 0x6f, 0x6c, 0x6c
        /*0042*/ 	.byte	0x65, 0x63, 0x74, 0x69, 0x76, 0x65, 0x2f, 0x73, 0x6d, 0x39, 0x30, 0x5f, 0x6d, 0x6d, 0x61, 0x5f
        /*0052*/ 	.byte	0x74, 0x6d, 0x61, 0x5f, 0x67, 0x6d, 0x6d, 0x61, 0x5f, 0x73, 0x73, 0x5f, 0x77, 0x61, 0x72, 0x70
        /*0062*/ 	.byte	0x73, 0x70, 0x65, 0x63, 0x69, 0x61, 0x6c, 0x69, 0x7a, 0x65, 0x64, 0x2e, 0x68, 0x70, 0x70, 0x00
	.type		__unnamed_1,@object
	.size		__unnamed_1,(.L_0 - __unnamed_1)
__unnamed_1:
        /*0072*/ 	.byte	0x76, 0x6f, 0x69, 0x64, 0x20, 0x63, 0x75, 0x74, 0x6c, 0x61, 0x73, 0x73, 0x3a, 0x3a, 0x67, 0x65
        /* <DEDUP_REMOVED lines=171> */
        /*0b32*/ 	.byte	0x74, 0x65, 0x3a, 0x3a, 0x69, 0x64, 0x65, 0x6e, 0x74, 0x69, 0x74, 0x79, 0x5d, 0x00
.L_0:


//--------------------- .nv.shared._ZN7cutlass13device_kernelINS_4gemm6kernel13GemmUniversalIN4cute5tupleIJiiiiEEENS1_10collective13CollectiveMmaINS1_34MainloopSm90TmaGmmaWarpSpecializedILi14ENS5_IJNS4_1CILi1EEESB_SB_EEENS1_35KernelTmaWarpSpecializedCooperativeEEENS5_IJNSA_ILi192EEENSA_ILi64EEESG_EEEaNS5_IJlSB_lEEEaSI_NS4_8TiledMMAINS4_8MMA_AtomIJNS4_4SM904GMMA26MMA_64x64x32_S32S8S8_SS_TNEEEENS4_6LayoutINS5_IJNSA_ILi2EEESB_SB_EEENS5_IJSB_NSA_ILi0EEESS_EEEEENS5_IJNS4_10UnderscoreESV_SV_EEEEENS4_13SM90_TMA_LOADENS4_14ComposedLayoutINS4_7SwizzleILi2ELi4ELi3EEENS4_18smem_ptr_flag_bitsILi8EEENSP_INS5_IJNSA_ILi8EEESG_EEENS5_IJSG_SB_EEEEEEEvNS4_8identityESY_S18_vS19_EENS_8epilogue10collective6detail29Sm90TmaWarpSpecializedAdapterINS1C_15DefaultEpilogueIaSI_SI_NS1B_6thread17LinearCombinationIaLi1EiiLNS1G_9ScaleType4KindE0ELNS_15FloatRoundStyleE2EaEENS1_15EpilogueDefaultEEEEEvvEEEEvNT_6ParamsE --------------------------
	.section	.nv.shared._ZN7cutlass13device_kernelINS_4gemm6kernel13GemmUniversalIN4cute5tupleIJiiiiEEENS1_10collective13CollectiveMmaINS1_34MainloopSm90TmaGmmaWarpSpecializedILi14ENS5_IJNS4_1CILi1EEESB_SB_EEENS1_35KernelTmaWarpSpecializedCooperativeEEENS5_IJNSA_ILi192EEENSA_ILi64EEESG_EEEaNS5_IJlSB_lEEEaSI_NS4_8TiledMMAINS4_8MMA_AtomIJNS4_4SM904GMMA26MMA_64x64x32_S32S8S8_SS_TNEEEENS4_6LayoutINS5_IJNSA_ILi2EEESB_SB_EEENS5_IJSB_NSA_ILi0EEESS_EEEEENS5_IJNS4_10UnderscoreESV_SV_EEEEENS4_13SM90_TMA_LOADENS4_14ComposedLayoutINS4_7SwizzleILi2ELi4ELi3EEENS4_18smem_ptr_flag_bitsILi8EEENSP_INS5_IJNSA_ILi8EEESG_EEENS5_IJSG_SB_EEEEEEEvNS4_8identityESY_S18_vS19_EENS_8epilogue10collective6detail29Sm90TmaWarpSpecializedAdapterINS1C_15DefaultEpilogueIaSI_SI_NS1B_6thread17LinearCombinationIaLi1EiiLNS1G_9ScaleType4KindE0ELNS_15FloatRoundStyleE2EaEENS1_15EpilogueDefaultEEEEEvvEEEEvNT_6ParamsE,"aw",@nobits
	.sectionflags	@""
	.align	16
	.zero		1024


//--------------------- .nv.shared.reserved.0     --------------------------
	.section	.nv.shared.reserved.0,"aw",@nobits
	.weak		__nv_reservedSMEM_offset_0_alias
	.size		__nv_reservedSMEM_offset_0_alias, 0, 0
	.other		__nv_reservedSMEM_offset_0_alias,@"STO_CUDA_RESERVED_SHARED STV_DEFAULT"
__nv_reservedSMEM_offset_0_alias:
	.zero		0


//--------------------- .nv.global                --------------------------
	.section	.nv.global,"aw",@nobits
.nv.global:
	.type		_ZN39_INTERNAL_35dc0653_4_k_cu_07c75212_53104cute1_E,@object
	.size		_ZN39_INTERNAL_35dc0653_4_k_cu_07c75212_53104cute1_E,(_ZN39_INTERNAL_35dc0653_4_k_cu_07c75212_53104cuda3std3__45__cpo6cbeginE - _ZN39_INTERNAL_35dc0653_4_k_cu_07c75212_53104cute1_E)
_ZN39_INTERNAL_35dc0653_4_k_cu_07c75212_53104cute1_E:
	.zero		1
	.type		_ZN39_INTERNAL_35dc0653_4_k_cu_07c75212_53104cuda3std3__45__cpo6cbeginE,@object
	.size		_ZN39_INTERNAL_35dc0653_4_k_cu_07c75212_53104cuda3std3__45__cpo6cbeginE,(_ZN39_INTERNAL_35dc0653_4_k_cu_07c75212_53104cuda3std3__48in_placeE - _ZN39_INTERNAL_35dc0653_4_k_cu_07c75212_53104cuda3std3__45__cpo6cbeginE)
_ZN39_INTERNAL_35dc0653_4_k_cu_07c75212_53104cuda3std3__45__cpo6cbeginE:
	.zero		1
	.type		_ZN39_INTERNAL_35dc0653_4_k_cu_07c75212_53104cuda3std3__48in_placeE,@object
	.size		_ZN39_INTERNAL_35dc0653_4_k_cu_07c75212_53104cuda3std3__48in_placeE,(_ZN39_INTERNAL_35dc0653_4_k_cu_07c75212_53104cuda3std6ranges3__45__cpo9iter_moveE - _ZN39_INTERNAL_35dc0653_4_k_cu_07c75212_53104cuda3std3__48in_placeE)
_ZN39_INTERNAL_35dc0653_4_k_cu_07c75212_53104cuda3std3__48in_placeE:
	.zero		1
	.type		_ZN39_INTERNAL_35dc0653_4_k_cu_07c75212_53104cuda3std6ranges3__45__cpo9iter_moveE,@object
	.size		_ZN39_INTERNAL_35dc0653_4_k_cu_07c75212_53104cuda3std6ranges3__45__cpo9iter_moveE,(_ZN39_INTERNAL_35dc0653_4_k_cu_07c75212_53104cuda3std3__45__cpo5beginE - _ZN39_INTERNAL_35dc0653_4_k_cu_07c75212_53104cuda3std6ranges3__45__cpo9iter_moveE)
_ZN39_INTERNAL_35dc0653_4_k_cu_07c75212_53104cuda3std6ranges3__45__cpo9iter_moveE:
	.zero		1
	.type		_ZN39_INTERNAL_35dc0653_4_k_cu_07c75212_53104cuda3std3__45__cpo5beginE,@object
	.size		_ZN39_INTERNAL_35dc0653_4_k_cu_07c75212_53104cuda3std3__45__cpo5beginE,(_ZN39_INTERNAL_35dc0653_4_k_cu_07c75212_53104cuda3std3__441_GLOBAL__N__35dc0653_4_k_cu_07c75212_53106ignoreE - _ZN39_INTERNAL_35dc0653_4_k_cu_07c75212_53104cuda3std3__45__cpo5beginE)
_ZN39_INTERNAL_35dc0653_4_k_cu_07c75212_53104cuda3std3__45__cpo5beginE:
	.zero		1
	.type		_ZN39_INTERNAL_35dc0653_4_k_cu_07c75212_53104cuda3std3__441_GLOBAL__N__35dc0653_4_k_cu_07c75212_53106ignoreE,@object
	.size		_ZN39_INTERNAL_35dc0653_4_k_cu_07c75212_53104cuda3std3__441_GLOBAL__N__35dc0653_4_k_cu_07c75212_53106ignoreE,(_ZN39_INTERNAL_35dc0653_4_k_cu_07c75212_53104cute7productE - _ZN39_INTERNAL_35dc0653_4_k_cu_07c75212_53104cuda3std3__441_GLOBAL__N__35dc0653_4_k_cu_07c75212_53106ignoreE)
_ZN39_INTERNAL_35dc0653_4_k_cu_07c75212_53104cuda3std3__441_GLOBAL__N__35dc0653_4_k_cu_07c75212_53106ignoreE:
	.zero		1
	.type		_ZN39_INTERNAL_35dc0653_4_k_cu_07c75212_53104cute7productE,@object
	.size		_ZN39_INTERNAL_35dc0653_4_k_cu_07c75212_53104cute7productE,(_ZN39_INTERNAL_35dc0653_4_k_cu_07c75212_53104cuda3std3__45__cpo3endE - _ZN39_INTERNAL_35dc0653_4_k_cu_07c75212_53104cute7productE)
_ZN39_INTERNAL_35dc0653_4_k_cu_07c75212_53104cute7productE:
	.zero		1
	.type		_ZN39_INTERNAL_35dc0653_4_k_cu_07c75212_53104cuda3std3__45__cpo3endE,@object
	.size		_ZN39_INTERNAL_35dc0653_4_k_cu_07c75212_53104cuda3std3__45__cpo3endE,(_ZN39_INTERNAL_35dc0653_4_k_cu_07c75212_53104cuda3std3__419piecewise_constructE - _ZN39_INTERNAL_35dc0653_4_k_cu_07c75212_53104cuda3std3__45__cpo3endE)
_ZN39_INTERNAL_35dc0653_4_k_cu_07c75212_53104cuda3std3__45__cpo3endE:
	.zero		1
	.type		_ZN39_INTERNAL_35dc0653_4_k_cu_07c75212_53104cuda3std3__419piecewise_constructE,@object
	.size		_ZN39_INTERNAL_35dc0653_4_k_cu_07c75212_53104cuda3std3__419piecewise_constructE,(_ZN39_INTERNAL_35dc0653_4_k_cu_07c75212_53104cuda3std3__45__cpo4cendE - _ZN39_INTERNAL_35dc0653_4_k_cu_07c75212_53104cuda3std3__419piecewise_constructE)
_ZN39_INTERNAL_35dc0653_4_k_cu_07c75212_53104cuda3std3__419piecewise_constructE:
	.zero		1
	.type		_ZN39_INTERNAL_35dc0653_4_k_cu_07c75212_53104cuda3std3__45__cpo4cendE,@object
	.size		_ZN39_INTERNAL_35dc0653_4_k_cu_07c75212_53104cuda3std3__45__cpo4cendE,(_ZN39_INTERNAL_35dc0653_4_k_cu_07c75212_53104cuda3std6ranges3__45__cpo4swapE - _ZN39_INTERNAL_35dc0653_4_k_cu_07c75212_53104cuda3std3__45__cpo4cendE)
_ZN39_INTERNAL_35dc0653_4_k_cu_07c75212_53104cuda3std3__45__cpo4cendE:
	.zero		1
	.type		_ZN39_INTERNAL_35dc0653_4_k_cu_07c75212_53104cuda3std6ranges3__45__cpo4swapE,@object
	.size		_ZN39_INTERNAL_35dc0653_4_k_cu_07c75212_53104cuda3std6ranges3__45__cpo4swapE,(.L_8 - _ZN39_INTERNAL_35dc0653_4_k_cu_07c75212_53104cuda3std6ranges3__45__cpo4swapE)
_ZN39_INTERNAL_35dc0653_4_k_cu_07c75212_53104cuda3std6ranges3__45__cpo4swapE:
	.zero		1
.L_8:


//--------------------- .nv.constant0._ZN7cutlass13device_kernelINS_4gemm6kernel13GemmUniversalIN4cute5tupleIJiiiiEEENS1_10collective13CollectiveMmaINS1_34MainloopSm90TmaGmmaWarpSpecializedILi14ENS5_IJNS4_1CILi1EEESB_SB_EEENS1_35KernelTmaWarpSpecializedCooperativeEEENS5_IJNSA_ILi192EEENSA_ILi64EEESG_EEEaNS5_IJlSB_lEEEaSI_NS4_8TiledMMAINS4_8MMA_AtomIJNS4_4SM904GMMA26MMA_64x64x32_S32S8S8_SS_TNEEEENS4_6LayoutINS5_IJNSA_ILi2EEESB_SB_EEENS5_IJSB_NSA_ILi0EEESS_EEEEENS5_IJNS4_10UnderscoreESV_SV_EEEEENS4_13SM90_TMA_LOADENS4_14ComposedLayoutINS4_7SwizzleILi2ELi4ELi3EEENS4_18smem_ptr_flag_bitsILi8EEENSP_INS5_IJNSA_ILi8EEESG_EEENS5_IJSG_SB_EEEEEEEvNS4_8identityESY_S18_vS19_EENS_8epilogue10collective6detail29Sm90TmaWarpSpecializedAdapterINS1C_15DefaultEpilogueIaSI_SI_NS1B_6thread17LinearCombinationIaLi1EiiLNS1G_9ScaleType4KindE0ELNS_15FloatRoundStyleE2EaEENS1_15EpilogueDefaultEEEEEvvEEEEvNT_6ParamsE --------------------------
	.section	.nv.constant0._ZN7cutlass13device_kernelINS_4gemm6kernel13GemmUniversalIN4cute5tupleIJiiiiEEENS1_10collective13CollectiveMmaINS1_34MainloopSm90TmaGmmaWarpSpecializedILi14ENS5_IJNS4_1CILi1EEESB_SB_EEENS1_35KernelTmaWarpSpecializedCooperativeEEENS5_IJNSA_ILi192EEENSA_ILi64EEESG_EEEaNS5_IJlSB_lEEEaSI_NS4_8TiledMMAINS4_8MMA_AtomIJNS4_4SM904GMMA26MMA_64x64x32_S32S8S8_SS_TNEEEENS4_6LayoutINS5_IJNSA_ILi2EEESB_SB_EEENS5_IJSB_NSA_ILi0EEESS_EEEEENS5_IJNS4_10UnderscoreESV_SV_EEEEENS4_13SM90_TMA_LOADENS4_14ComposedLayoutINS4_7SwizzleILi2ELi4ELi3EEENS4_18smem_ptr_flag_bitsILi8EEENSP_INS5_IJNSA_ILi8EEESG_EEENS5_IJSG_SB_EEEEEEEvNS4_8identityESY_S18_vS19_EENS_8epilogue10collective6detail29Sm90TmaWarpSpecializedAdapterINS1C_15DefaultEpilogueIaSI_SI_NS1B_6thread17LinearCombinationIaLi1EiiLNS1G_9ScaleType4KindE0ELNS_15FloatRoundStyleE2EaEENS1_15EpilogueDefaultEEEEEvvEEEEvNT_6ParamsE,"a",@progbits
	.sectionflags	@""
	.align	4
.nv.constant0._ZN7cutlass13device_kernelINS_4gemm6kernel13GemmUniversalIN4cute5tupleIJiiiiEEENS1_10collective13CollectiveMmaINS1_34MainloopSm90TmaGmmaWarpSpecializedILi14ENS5_IJNS4_1CILi1EEESB_SB_EEENS1_35KernelTmaWarpSpecializedCooperativeEEENS5_IJNSA_ILi192EEENSA_ILi64EEESG_EEEaNS5_IJlSB_lEEEaSI_NS4_8TiledMMAINS4_8MMA_AtomIJNS4_4SM904GMMA26MMA_64x64x32_S32S8S8_SS_TNEEEENS4_6LayoutINS5_IJNSA_ILi2EEESB_SB_EEENS5_IJSB_NSA_ILi0EEESS_EEEEENS5_IJNS4_10UnderscoreESV_SV_EEEEENS4_13SM90_TMA_LOADENS4_14ComposedLayoutINS4_7SwizzleILi2ELi4ELi3EEENS4_18smem_ptr_flag_bitsILi8EEENSP_INS5_IJNSA_ILi8EEESG_EEENS5_IJSG_SB_EEEEEEEvNS4_8identityESY_S18_vS19_EENS_8epilogue10collective6detail29Sm90TmaWarpSpecializedAdapterINS1C_15DefaultEpilogueIaSI_SI_NS1B_6thread17LinearCombinationIaLi1EiiLNS1G_9ScaleType4KindE0ELNS_15FloatRoundStyleE2EaEENS1_15EpilogueDefaultEEEEEvvEEEEvNT_6ParamsE:
	.zero		1664


//--------------------- SYMBOLS --------------------------

	.type		.nv.reservedSmem.offset0,@object
	.size		.nv.reservedSmem.offset0,0x4
	.type		__assertfail,@function
